	.target	sm_90a

	.elftype	@"ET_EXEC"


//--------------------- .note.nv.tkinfo           --------------------------
	.section	.note.nv.tkinfo,"",@"SHT_NOTE"
	.sectionflags	@"SHF_NOTE_NV_TKINFO"
	.tkinfo
        /*0018*/ 	.word	0x00000002
        /*0030*/ 	.string	""
        /*0030*/ 	.string	"ptxas"
        /*0030*/ 	.string	"Cuda compilation tools, release 13.0, V13.0.88"
        /*0030*/ 	.string	"Build cuda_13.0.r13.0/compiler.36424714_0"
        /*0030*/ 	.string	"-arch sm_90a -m 64 "



//--------------------- .note.nv.cuinfo           --------------------------
	.section	.note.nv.cuinfo,"",@"SHT_NOTE"
	.sectionflags	@"SHF_NOTE_NV_CUINFO"
        /*0018*/ 	.short	0x0002
        /*001a*/ 	.short	0x005a
        /*001c*/ 	.short	0x0082
	.zero		2


//--------------------- .nv.info                  --------------------------
	.section	.nv.info,"",@"SHT_CUDA_INFO"
	.align	4


	//----- nvinfo : EIATTR_REGCOUNT
	.align		4
        /*0000*/ 	.byte	0x04, 0x2f
        /*0002*/ 	.short	(.L_15 - .L_14)
	.align		4
.L_14:
        /*0004*/ 	.word	index@(_ZN7cutlass13device_kernelINS_4gemm6kernel13GemmUniversalIN4cute5tupleIJiiiiEEENS1_10collective13CollectiveMmaINS1_34MainloopSm90TmaGmmaWarpSpecializedILi34ENS5_IJNS4_1CILi1EEESB_SB_EEENS1_35KernelTmaWarpSpecializedCooperativeEEENS5_IJNSA_ILi192EEENSA_ILi16EEENSA_ILi32EEEEEEaNS5_IJlSB_lEEEaSJ_NS4_8TiledMMAINS4_8MMA_AtomIJNS4_4SM904GMMA26MMA_64x16x32_S32S8S8_SS_TNEEEENS4_6LayoutINS5_IJNSA_ILi2EEESB_SB_EEENS5_IJSB_NSA_ILi0EEEST_EEEEENS5_IJNS4_10UnderscoreESW_SW_EEEEENS4_13SM90_TMA_LOADENS4_14ComposedLayoutINS4_7SwizzleILi1ELi4ELi3EEENS4_18smem_ptr_flag_bitsILi8EEENSQ_INS5_IJNSA_ILi8EEESH_EEENS5_IJSH_SB_EEEEEEEvNS4_8identityESZ_S19_vS1A_EENS_8epilogue10collective6detail29Sm90TmaWarpSpecializedAdapterINS1D_15DefaultEpilogueIaSJ_SJ_NS1C_6thread17LinearCombinationIaLi1EiiLNS1H_9ScaleType4KindE0ELNS_15FloatRoundStyleE2EaEENS1_15EpilogueDefaultEEEEEvvEEEEvNT_6ParamsE)
        /*0008*/ 	.word	0x000000a8


	//----- nvinfo : EIATTR_FRAME_SIZE
	.align		4
.L_15:
        /*000c*/ 	.byte	0x04, 0x11
        /*000e*/ 	.short	(.L_17 - .L_16)
	.align		4
.L_16:
        /*0010*/ 	.word	index@(_ZN7cutlass13device_kernelINS_4gemm6kernel13GemmUniversalIN4cute5tupleIJiiiiEEENS1_10collective13CollectiveMmaINS1_34MainloopSm90TmaGmmaWarpSpecializedILi34ENS5_IJNS4_1CILi1EEESB_SB_EEENS1_35KernelTmaWarpSpecializedCooperativeEEENS5_IJNSA_ILi192EEENSA_ILi16EEENSA_ILi32EEEEEEaNS5_IJlSB_lEEEaSJ_NS4_8TiledMMAINS4_8MMA_AtomIJNS4_4SM904GMMA26MMA_64x16x32_S32S8S8_SS_TNEEEENS4_6LayoutINS5_IJNSA_ILi2EEESB_SB_EEENS5_IJSB_NSA_ILi0EEEST_EEEEENS5_IJNS4_10UnderscoreESW_SW_EEEEENS4_13SM90_TMA_LOADENS4_14ComposedLayoutINS4_7SwizzleILi1ELi4ELi3EEENS4_18smem_ptr_flag_bitsILi8EEENSQ_INS5_IJNSA_ILi8EEESH_EEENS5_IJSH_SB_EEEEEEEvNS4_8identityESZ_S19_vS1A_EENS_8epilogue10collective6detail29Sm90TmaWarpSpecializedAdapterINS1D_15DefaultEpilogueIaSJ_SJ_NS1C_6thread17LinearCombinationIaLi1EiiLNS1H_9ScaleType4KindE0ELNS_15FloatRoundStyleE2EaEENS1_15EpilogueDefaultEEEEEvvEEEEvNT_6ParamsE)
        /*0014*/ 	.word	0x00000000


	//----- nvinfo : EIATTR_MIN_STACK_SIZE
	.align		4
.L_17:
        /*0018*/ 	.byte	0x04, 0x12
        /*001a*/ 	.short	(.L_19 - .L_18)
	.align		4
.L_18:
        /*001c*/ 	.word	index@(_ZN7cutlass13device_kernelINS_4gemm6kernel13GemmUniversalIN4cute5tupleIJiiiiEEENS1_10collective13CollectiveMmaINS1_34MainloopSm90TmaGmmaWarpSpecializedILi34ENS5_IJNS4_1CILi1EEESB_SB_EEENS1_35KernelTmaWarpSpecializedCooperativeEEENS5_IJNSA_ILi192EEENSA_ILi16EEENSA_ILi32EEEEEEaNS5_IJlSB_lEEEaSJ_NS4_8TiledMMAINS4_8MMA_AtomIJNS4_4SM904GMMA26MMA_64x16x32_S32S8S8_SS_TNEEEENS4_6LayoutINS5_IJNSA_ILi2EEESB_SB_EEENS5_IJSB_NSA_ILi0EEEST_EEEEENS5_IJNS4_10UnderscoreESW_SW_EEEEENS4_13SM90_TMA_LOADENS4_14ComposedLayoutINS4_7SwizzleILi1ELi4ELi3EEENS4_18smem_ptr_flag_bitsILi8EEENSQ_INS5_IJNSA_ILi8EEESH_EEENS5_IJSH_SB_EEEEEEEvNS4_8identityESZ_S19_vS1A_EENS_8epilogue10collective6detail29Sm90TmaWarpSpecializedAdapterINS1D_15DefaultEpilogueIaSJ_SJ_NS1C_6thread17LinearCombinationIaLi1EiiLNS1H_9ScaleType4KindE0ELNS_15FloatRoundStyleE2EaEENS1_15EpilogueDefaultEEEEEvvEEEEvNT_6ParamsE)
        /*0020*/ 	.word	0x00000000
.L_19:


//--------------------- .nv.compat                --------------------------
	.section	.nv.compat,"",@"SHT_CUDA_COMPAT_INFO"
	.align	4
        /*0000*/ 	.byte	0x02, 0x09, 0x01, 0x00, 0x02, 0x02, 0x04, 0x00, 0x02, 0x05, 0x05, 0x00, 0x03, 0x07, 0x01, 0x01
        /*0010*/ 	.byte	0x02, 0x03, 0x01, 0x00, 0x02, 0x06, 0x01, 0x00, 0x04, 0x0b, 0x08, 0x00, 0x00, 0x00, 0x00, 0x00
        /*0020*/ 	.byte	0x00, 0x00, 0x00, 0x00


//--------------------- .nv.info._ZN7cutlass13device_kernelINS_4gemm6kernel13GemmUniversalIN4cute5tupleIJiiiiEEENS1_10collective13CollectiveMmaINS1_34MainloopSm90TmaGmmaWarpSpecializedILi34ENS5_IJNS4_1CILi1EEESB_SB_EEENS1_35KernelTmaWarpSpecializedCooperativeEEENS5_IJNSA_ILi192EEENSA_ILi16EEENSA_ILi32EEEEEEaNS5_IJlSB_lEEEaSJ_NS4_8TiledMMAINS4_8MMA_AtomIJNS4_4SM904GMMA26MMA_64x16x32_S32S8S8_SS_TNEEEENS4_6LayoutINS5_IJNSA_ILi2EEESB_SB_EEENS5_IJSB_NSA_ILi0EEEST_EEEEENS5_IJNS4_10UnderscoreESW_SW_EEEEENS4_13SM90_TMA_LOADENS4_14ComposedLayoutINS4_7SwizzleILi1ELi4ELi3EEENS4_18smem_ptr_flag_bitsILi8EEENSQ_INS5_IJNSA_ILi8EEESH_EEENS5_IJSH_SB_EEEEEEEvNS4_8identityESZ_S19_vS1A_EENS_8epilogue10collective6detail29Sm90TmaWarpSpecializedAdapterINS1D_15DefaultEpilogueIaSJ_SJ_NS1C_6thread17LinearCombinationIaLi1EiiLNS1H_9ScaleType4KindE0ELNS_15FloatRoundStyleE2EaEENS1_15EpilogueDefaultEEEEEvvEEEEvNT_6ParamsE --------------------------
	.section	.nv.info._ZN7cutlass13device_kernelINS_4gemm6kernel13GemmUniversalIN4cute5tupleIJiiiiEEENS1_10collective13CollectiveMmaINS1_34MainloopSm90TmaGmmaWarpSpecializedILi34ENS5_IJNS4_1CILi1EEESB_SB_EEENS1_35KernelTmaWarpSpecializedCooperativeEEENS5_IJNSA_ILi192EEENSA_ILi16EEENSA_ILi32EEEEEEaNS5_IJlSB_lEEEaSJ_NS4_8TiledMMAINS4_8MMA_AtomIJNS4_4SM904GMMA26MMA_64x16x32_S32S8S8_SS_TNEEEENS4_6LayoutINS5_IJNSA_ILi2EEESB_SB_EEENS5_IJSB_NSA_ILi0EEEST_EEEEENS5_IJNS4_10UnderscoreESW_SW_EEEEENS4_13SM90_TMA_LOADENS4_14ComposedLayoutINS4_7SwizzleILi1ELi4ELi3EEENS4_18smem_ptr_flag_bitsILi8EEENSQ_INS5_IJNSA_ILi8EEESH_EEENS5_IJSH_SB_EEEEEEEvNS4_8identityESZ_S19_vS1A_EENS_8epilogue10collective6detail29Sm90TmaWarpSpecializedAdapterINS1D_15DefaultEpilogueIaSJ_SJ_NS1C_6thread17LinearCombinationIaLi1EiiLNS1H_9ScaleType4KindE0ELNS_15FloatRoundStyleE2EaEENS1_15EpilogueDefaultEEEEEvvEEEEvNT_6ParamsE,"",@"SHT_CUDA_INFO"
	.sectionflags	@""
	.align	4


	//----- nvinfo : EIATTR_CUDA_API_VERSION
	.align		4
        /*0000*/ 	.byte	0x04, 0x37
        /*0002*/ 	.short	(.L_21 - .L_20)
.L_20:
        /*0004*/ 	.word	0x00000082


	//----- nvinfo : EIATTR_KPARAM_INFO
	.align		4
.L_21:
        /*0008*/ 	.byte	0x04, 0x17
        /*000a*/ 	.short	(.L_23 - .L_22)
.L_22:
        /*000c*/ 	.word	0x00000000
        /*0010*/ 	.short	0x0000
        /*0012*/ 	.short	0x0070
        /*0014*/ 	.byte	0x00, 0xf0, 0x01, 0x10


	//----- nvinfo : EIATTR_SPARSE_MMA_MASK
	.align		4
.L_23:
        /*0018*/ 	.byte	0x03, 0x50
        /*001a*/ 	.short	0x0000


	//----- nvinfo : EIATTR_MAXREG_COUNT
	.align		4
        /*001c*/ 	.byte	0x03, 0x1b
        /*001e*/ 	.short	0x00a8


	//----- nvinfo : EIATTR_NUM_BARRIERS
	.align		4
        /*0020*/ 	.byte	0x02, 0x4c
        /*0022*/ 	.byte	0x01
	.zero		1


	//----- nvinfo : EIATTR_EXTERNS
	.align		4
        /*0024*/ 	.byte	0x04, 0x0f
        /*0026*/ 	.short	(.L_25 - .L_24)


	//   ....[0]....
	.align		4
.L_24:
        /*0028*/ 	.word	index@(__assertfail)


	//----- nvinfo : EIATTR_MERCURY_ISA_VERSION
	.align		4
.L_25:
        /*002c*/ 	.byte	0x03, 0x5f
        /*002e*/ 	.short	0x0101


	//----- nvinfo : EIATTR_INT_WARP_WIDE_INSTR_OFFSETS
	.align		4
        /*0030*/ 	.byte	0x04, 0x31
        /*0032*/ 	.short	(.L_27 - .L_26)


	//   ....[0]....
.L_26:
        /*0034*/ 	.word	0x000007d0


	//   ....[1]....
        /*0038*/ 	.word	0x000007e0


	//   ....[2]....
        /*003c*/ 	.word	0x000008d0


	//----- nvinfo : EIATTR_COOP_GROUP_MASK_REGIDS
	.align		4
.L_27:
        /*0040*/ 	.byte	0x04, 0x29
        /*0042*/ 	.short	(.L_29 - .L_28)


	//   ....[0]....
.L_28:
        /*0044*/ 	.word	0xffffffff


	//   ....[1]....
        /*0048*/ 	.word	0xffffffff


	//   ....[2]....
        /*004c*/ 	.word	0xffffffff


	//   ....[3]....
        /*0050*/ 	.word	0xffffffff


	//   ....[4]....
        /*0054*/ 	.word	0xffffffff


	//----- nvinfo : EIATTR_COOP_GROUP_INSTR_OFFSETS
	.align		4
.L_29:
        /*0058*/ 	.byte	0x04, 0x28
        /*005a*/ 	.short	(.L_31 - .L_30)


	//   ....[0]....
.L_30:
        /*005c*/ 	.word	0x00000060


	//   ....[1]....
        /*0060*/ 	.word	0x00000070


	//   ....[2]....
        /*0064*/ 	.word	0x00000130


	//   ....[3]....
        /*0068*/ 	.word	0x000006b0


	//   ....[4]....
        /*006c*/ 	.word	0x000015e0


	//----- nvinfo : EIATTR_REG_RECONFIG
	.align		4
.L_31:
        /*0070*/ 	.byte	0x01, 0x54
	.zero		2


	//----- nvinfo : EIATTR_SYSCALL_OFFSETS
	.align		4
        /*0074*/ 	.byte	0x04, 0x46
        /*0076*/ 	.short	(.L_33 - .L_32)


	//   ....[0]....
.L_32:
        /*0078*/ 	.word	0x000017d0


	//----- nvinfo : EIATTR_MBARRIER_INSTR_OFFSETS
	.align		4
.L_33:
        /*007c*/ 	.byte	0x04, 0x39
        /*007e*/ 	.short	(.L_35 - .L_34)


	//   ....[0]....
.L_34:
        /*0080*/ 	.word	0x00000250
        /*0084*/ 	.word	0x000000ff
        /*0088*/ 	.word	0x00000000
        /*008c*/ 	.short	0x0100
        /*008e*/ 	.byte	0x08
	.zero		1


	//   ....[1]....
        /*0090*/ 	.word	0x00000260
        /*0094*/ 	.word	0x000000ff
        /*0098*/ 	.word	0x00000110
        /*009c*/ 	.short	0x0100
        /*009e*/ 	.byte	0x08
	.zero		1


	//   ....[2]....
        /*00a0*/ 	.word	0x00000270
        /*00a4*/ 	.word	0x000000ff
        /*00a8*/ 	.word	0x00000008
        /*00ac*/ 	.short	0x0100
        /*00ae*/ 	.byte	0x08
	.zero		1


	//   ....[3]....
        /*00b0*/ 	.word	0x00000280
        /*00b4*/ 	.word	0x000000ff
        /*00b8*/ 	.word	0x00000118
        /*00bc*/ 	.short	0x0100
        /*00be*/ 	.byte	0x08
	.zero		1


	//   ....[4]....
        /*00c0*/ 	.word	0x00000290
        /*00c4*/ 	.word	0x000000ff
        /*00c8*/ 	.word	0x00000010
        /*00cc*/ 	.short	0x0100
        /*00ce*/ 	.byte	0x08
	.zero		1


	//   ....[5]....
        /*00d0*/ 	.word	0x000002a0
        /*00d4*/ 	.word	0x000000ff
        /*00d8*/ 	.word	0x00000120
        /*00dc*/ 	.short	0x0100
        /*00de*/ 	.byte	0x08
	.zero		1


	//   ....[6]....
        /*00e0*/ 	.word	0x000002b0
        /*00e4*/ 	.word	0x000000ff
        /*00e8*/ 	.word	0x00000018
        /*00ec*/ 	.short	0x0100
        /*00ee*/ 	.byte	0x08
	.zero		1


	//   ....[7]....
        /*00f0*/ 	.word	0x000002c0
        /*00f4*/ 	.word	0x000000ff
        /*00f8*/ 	.word	0x00000128
        /*00fc*/ 	.short	0x0100
        /*00fe*/ 	.byte	0x08
	.zero		1


	//   ....[8]....
        /*0100*/ 	.word	0x000002d0
        /*0104*/ 	.word	0x000000ff
        /*0108*/ 	.word	0x00000020
        /*010c*/ 	.short	0x0100
        /*010e*/ 	.byte	0x08
	.zero		1


	//   ....[9]....
        /*0110*/ 	.word	0x000002e0
        /*0114*/ 	.word	0x000000ff
        /*0118*/ 	.word	0x00000130
        /*011c*/ 	.short	0x0100
        /*011e*/ 	.byte	0x08
	.zero		1


	//   ....[10]....
        /*0120*/ 	.word	0x000002f0
        /*0124*/ 	.word	0x000000ff
        /*0128*/ 	.word	0x00000028
        /*012c*/ 	.short	0x0100
        /*012e*/ 	.byte	0x08
	.zero		1


	//   ....[11]....
        /*0130*/ 	.word	0x00000300
        /*0134*/ 	.word	0x000000ff
        /*0138*/ 	.word	0x00000138
        /*013c*/ 	.short	0x0100
        /*013e*/ 	.byte	0x08
	.zero		1


	//   ....[12]....
        /*0140*/ 	.word	0x00000310
        /*0144*/ 	.word	0x000000ff
        /*0148*/ 	.word	0x00000030
        /*014c*/ 	.short	0x0100
        /*014e*/ 	.byte	0x08
	.zero		1


	//   ....[13]....
        /*0150*/ 	.word	0x00000320
        /*0154*/ 	.word	0x000000ff
        /*0158*/ 	.word	0x00000140
        /*015c*/ 	.short	0x0100
        /*015e*/ 	.byte	0x08
	.zero		1


	//   ....[14]....
        /*0160*/ 	.word	0x00000330
        /*0164*/ 	.word	0x000000ff
        /*0168*/ 	.word	0x00000038
        /*016c*/ 	.short	0x0100
        /*016e*/ 	.byte	0x08
	.zero		1


	//   ....[15]....
        /*0170*/ 	.word	0x00000340
        /*0174*/ 	.word	0x000000ff
        /*0178*/ 	.word	0x00000148
        /*017c*/ 	.short	0x0100
        /*017e*/ 	.byte	0x08
	.zero		1


	//   ....[16]....
        /*0180*/ 	.word	0x00000350
        /*0184*/ 	.word	0x000000ff
        /*0188*/ 	.word	0x00000040
        /*018c*/ 	.short	0x0100
        /*018e*/ 	.byte	0x08
	.zero		1


	//   ....[17]....
        /*0190*/ 	.word	0x00000360
        /*0194*/ 	.word	0x000000ff
        /*0198*/ 	.word	0x00000150
        /*019c*/ 	.short	0x0100
        /*019e*/ 	.byte	0x08
	.zero		1


	//   ....[18]....
        /*01a0*/ 	.word	0x00000370
        /*01a4*/ 	.word	0x000000ff
        /*01a8*/ 	.word	0x00000048
        /*01ac*/ 	.short	0x0100
        /*01ae*/ 	.byte	0x08
	.zero		1


	//   ....[19]....
        /*01b0*/ 	.word	0x00000380
        /*01b4*/ 	.word	0x000000ff
        /*01b8*/ 	.word	0x00000158
        /*01bc*/ 	.short	0x0100
        /*01be*/ 	.byte	0x08
	.zero		1


	//   ....[20]....
        /*01c0*/ 	.word	0x00000390
        /*01c4*/ 	.word	0x000000ff
        /*01c8*/ 	.word	0x00000050
        /*01cc*/ 	.short	0x0100
        /*01ce*/ 	.byte	0x08
	.zero		1


	//   ....[21]....
        /*01d0*/ 	.word	0x000003a0
        /*01d4*/ 	.word	0x000000ff
        /*01d8*/ 	.word	0x00000160
        /*01dc*/ 	.short	0x0100
        /*01de*/ 	.byte	0x08
	.zero		1


	//   ....[22]....
        /*01e0*/ 	.word	0x000003b0
        /*01e4*/ 	.word	0x000000ff
        /*01e8*/ 	.word	0x00000058
        /*01ec*/ 	.short	0x0100
        /*01ee*/ 	.byte	0x08
	.zero		1


	//   ....[23]....
        /*01f0*/ 	.word	0x000003c0
        /*01f4*/ 	.word	0x000000ff
        /*01f8*/ 	.word	0x00000168
        /*01fc*/ 	.short	0x0100
        /*01fe*/ 	.byte	0x08
	.zero		1


	//   ....[24]....
        /*0200*/ 	.word	0x000003d0
        /*0204*/ 	.word	0x000000ff
        /*0208*/ 	.word	0x00000060
        /*020c*/ 	.short	0x0100
        /*020e*/ 	.byte	0x08
	.zero		1


	//   ....[25]....
        /*0210*/ 	.word	0x000003e0
        /*0214*/ 	.word	0x000000ff
        /*0218*/ 	.word	0x00000170
        /*021c*/ 	.short	0x0100
        /*021e*/ 	.byte	0x08
	.zero		1


	//   ....[26]....
        /*0220*/ 	.word	0x000003f0
        /*0224*/ 	.word	0x000000ff
        /*0228*/ 	.word	0x00000068
        /*022c*/ 	.short	0x0100
        /*022e*/ 	.byte	0x08
	.zero		1


	//   ....[27]....
        /*0230*/ 	.word	0x00000400
        /*0234*/ 	.word	0x000000ff
        /*0238*/ 	.word	0x00000178
        /*023c*/ 	.short	0x0100
        /*023e*/ 	.byte	0x08
	.zero		1


	//   ....[28]....
        /*0240*/ 	.word	0x00000410
        /*0244*/ 	.word	0x000000ff
        /*0248*/ 	.word	0x00000070
        /*024c*/ 	.short	0x0100
        /*024e*/ 	.byte	0x08
	.zero		1


	//   ....[29]....
        /*0250*/ 	.word	0x00000420
        /*0254*/ 	.word	0x000000ff
        /*0258*/ 	.word	0x00000180
        /*025c*/ 	.short	0x0100
        /*025e*/ 	.byte	0x08
	.zero		1


	//   ....[30]....
        /*0260*/ 	.word	0x00000430
        /*0264*/ 	.word	0x000000ff
        /*0268*/ 	.word	0x00000078
        /*026c*/ 	.short	0x0100
        /*026e*/ 	.byte	0x08
	.zero		1


	//   ....[31]....
        /*0270*/ 	.word	0x00000440
        /*0274*/ 	.word	0x000000ff
        /*0278*/ 	.word	0x00000188
        /*027c*/ 	.short	0x0100
        /*027e*/ 	.byte	0x08
	.zero		1


	//   ....[32]....
        /*0280*/ 	.word	0x00000450
        /*0284*/ 	.word	0x000000ff
        /*0288*/ 	.word	0x00000080
        /*028c*/ 	.short	0x0100
        /*028e*/ 	.byte	0x08
	.zero		1


	//   ....[33]....
        /*0290*/ 	.word	0x00000460
        /*0294*/ 	.word	0x000000ff
        /*0298*/ 	.word	0x00000190
        /*029c*/ 	.short	0x0100
        /*029e*/ 	.byte	0x08
	.zero		1


	//   ....[34]....
        /*02a0*/ 	.word	0x00000470
        /*02a4*/ 	.word	0x000000ff
        /*02a8*/ 	.word	0x00000088
        /*02ac*/ 	.short	0x0100
        /*02ae*/ 	.byte	0x08
	.zero		1


	//   ....[35]....
        /*02b0*/ 	.word	0x00000480
        /*02b4*/ 	.word	0x000000ff
        /*02b8*/ 	.word	0x00000198
        /*02bc*/ 	.short	0x0100
        /*02be*/ 	.byte	0x08
	.zero		1


	//   ....[36]....
        /*02c0*/ 	.word	0x00000490
        /*02c4*/ 	.word	0x000000ff
        /*02c8*/ 	.word	0x00000090
        /*02cc*/ 	.short	0x0100
        /*02ce*/ 	.byte	0x08
	.zero		1


	//   ....[37]....
        /*02d0*/ 	.word	0x000004a0
        /*02d4*/ 	.word	0x000000ff
        /*02d8*/ 	.word	0x000001a0
        /*02dc*/ 	.short	0x0100
        /*02de*/ 	.byte	0x08
	.zero		1


	//   ....[38]....
        /*02e0*/ 	.word	0x000004b0
        /*02e4*/ 	.word	0x000000ff
        /*02e8*/ 	.word	0x00000098
        /*02ec*/ 	.short	0x0100
        /*02ee*/ 	.byte	0x08
	.zero		1


	//   ....[39]....
        /*02f0*/ 	.word	0x000004c0
        /*02f4*/ 	.word	0x000000ff
        /*02f8*/ 	.word	0x000001a8
        /*02fc*/ 	.short	0x0100
        /*02fe*/ 	.byte	0x08
	.zero		1


	//   ....[40]....
        /*0300*/ 	.word	0x000004d0
        /*0304*/ 	.word	0x000000ff
        /*0308*/ 	.word	0x000000a0
        /*030c*/ 	.short	0x0100
        /*030e*/ 	.byte	0x08
	.zero		1


	//   ....[41]....
        /*0310*/ 	.word	0x000004e0
        /*0314*/ 	.word	0x000000ff
        /*0318*/ 	.word	0x000001b0
        /*031c*/ 	.short	0x0100
        /*031e*/ 	.byte	0x08
	.zero		1


	//   ....[42]....
        /*0320*/ 	.word	0x000004f0
        /*0324*/ 	.word	0x000000ff
        /*0328*/ 	.word	0x000000a8
        /*032c*/ 	.short	0x0100
        /*032e*/ 	.byte	0x08
	.zero		1


	//   ....[43]....
        /*0330*/ 	.word	0x00000500
        /*0334*/ 	.word	0x000000ff
        /*0338*/ 	.word	0x000001b8
        /*033c*/ 	.short	0x0100
        /*033e*/ 	.byte	0x08
	.zero		1


	//   ....[44]....
        /*0340*/ 	.word	0x00000510
        /*0344*/ 	.word	0x000000ff
        /*0348*/ 	.word	0x000000b0
        /*034c*/ 	.short	0x0100
        /*034e*/ 	.byte	0x08
	.zero		1


	//   ....[45]....
        /*0350*/ 	.word	0x00000520
        /*0354*/ 	.word	0x000000ff
        /*0358*/ 	.word	0x000001c0
        /*035c*/ 	.short	0x0100
        /*035e*/ 	.byte	0x08
	.zero		1


	//   ....[46]....
        /*0360*/ 	.word	0x00000530
        /*0364*/ 	.word	0x000000ff
        /*0368*/ 	.word	0x000000b8
        /*036c*/ 	.short	0x0100
        /*036e*/ 	.byte	0x08
	.zero		1


	//   ....[47]....
        /*0370*/ 	.word	0x00000540
        /*0374*/ 	.word	0x000000ff
        /*0378*/ 	.word	0x000001c8
        /*037c*/ 	.short	0x0100
        /*037e*/ 	.byte	0x08
	.zero		1


	//   ....[48]....
        /*0380*/ 	.word	0x00000550
        /*0384*/ 	.word	0x000000ff
        /*0388*/ 	.word	0x000000c0
        /*038c*/ 	.short	0x0100
        /*038e*/ 	.byte	0x08
	.zero		1


	//   ....[49]....
        /*0390*/ 	.word	0x00000560
        /*0394*/ 	.word	0x000000ff
        /*0398*/ 	.word	0x000001d0
        /*039c*/ 	.short	0x0100
        /*039e*/ 	.byte	0x08
	.zero		1


	//   ....[50]....
        /*03a0*/ 	.word	0x00000570
        /*03a4*/ 	.word	0x000000ff
        /*03a8*/ 	.word	0x000000c8
        /*03ac*/ 	.short	0x0100
        /*03ae*/ 	.byte	0x08
	.zero		1


	//   ....[51]....
        /*03b0*/ 	.word	0x00000580
        /*03b4*/ 	.word	0x000000ff
        /*03b8*/ 	.word	0x000001d8
        /*03bc*/ 	.short	0x0100
        /*03be*/ 	.byte	0x08
	.zero		1


	//   ....[52]....
        /*03c0*/ 	.word	0x00000590
        /*03c4*/ 	.word	0x000000ff
        /*03c8*/ 	.word	0x000000d0
        /*03cc*/ 	.short	0x0100
        /*03ce*/ 	.byte	0x08
	.zero		1


	//   ....[53]....
        /*03d0*/ 	.word	0x000005a0
        /*03d4*/ 	.word	0x000000ff
        /*03d8*/ 	.word	0x000001e0
        /*03dc*/ 	.short	0x0100
        /*03de*/ 	.byte	0x08
	.zero		1


	//   ....[54]....
        /*03e0*/ 	.word	0x000005b0
        /*03e4*/ 	.word	0x000000ff
        /*03e8*/ 	.word	0x000000d8
        /*03ec*/ 	.short	0x0100
        /*03ee*/ 	.byte	0x08
	.zero		1


	//   ....[55]....
        /*03f0*/ 	.word	0x000005c0
        /*03f4*/ 	.word	0x000000ff
        /*03f8*/ 	.word	0x000001e8
        /*03fc*/ 	.short	0x0100
        /*03fe*/ 	.byte	0x08
	.zero		1


	//   ....[56]....
        /*0400*/ 	.word	0x000005d0
        /*0404*/ 	.word	0x000000ff
        /*0408*/ 	.word	0x000000e0
        /*040c*/ 	.short	0x0100
        /*040e*/ 	.byte	0x08
	.zero		1


	//   ....[57]....
        /*0410*/ 	.word	0x000005e0
        /*0414*/ 	.word	0x000000ff
        /*0418*/ 	.word	0x000001f0
        /*041c*/ 	.short	0x0100
        /*041e*/ 	.byte	0x08
	.zero		1


	//   ....[58]....
        /*0420*/ 	.word	0x000005f0
        /*0424*/ 	.word	0x000000ff
        /*0428*/ 	.word	0x000000e8
        /*042c*/ 	.short	0x0100
        /*042e*/ 	.byte	0x08
	.zero		1


	//   ....[59]....
        /*0430*/ 	.word	0x00000600
        /*0434*/ 	.word	0x000000ff
        /*0438*/ 	.word	0x000001f8
        /*043c*/ 	.short	0x0100
        /*043e*/ 	.byte	0x08
	.zero		1


	//   ....[60]....
        /*0440*/ 	.word	0x00000610
        /*0444*/ 	.word	0x000000ff
        /*0448*/ 	.word	0x000000f0
        /*044c*/ 	.short	0x0100
        /*044e*/ 	.byte	0x08
	.zero		1


	//   ....[61]....
        /*0450*/ 	.word	0x00000620
        /*0454*/ 	.word	0x000000ff
        /*0458*/ 	.word	0x00000200
        /*045c*/ 	.short	0x0100
        /*045e*/ 	.byte	0x08
	.zero		1


	//   ....[62]....
        /*0460*/ 	.word	0x00000630
        /*0464*/ 	.word	0x000000ff
        /*0468*/ 	.word	0x000000f8
        /*046c*/ 	.short	0x0100
        /*046e*/ 	.byte	0x08
	.zero		1


	//   ....[63]....
        /*0470*/ 	.word	0x00000640
        /*0474*/ 	.word	0x000000ff
        /*0478*/ 	.word	0x00000208
        /*047c*/ 	.short	0x0100
        /*047e*/ 	.byte	0x08
	.zero		1


	//   ....[64]....
        /*0480*/ 	.word	0x00000650
        /*0484*/ 	.word	0x000000ff
        /*0488*/ 	.word	0x00000100
        /*048c*/ 	.short	0x0100
        /*048e*/ 	.byte	0x08
	.zero		1


	//   ....[65]....
        /*0490*/ 	.word	0x00000660
        /*0494*/ 	.word	0x000000ff
        /*0498*/ 	.word	0x00000210
        /*049c*/ 	.short	0x0100
        /*049e*/ 	.byte	0x08
	.zero		1


	//   ....[66]....
        /*04a0*/ 	.word	0x00000670
        /*04a4*/ 	.word	0x000000ff
        /*04a8*/ 	.word	0x00000108
        /*04ac*/ 	.short	0x0100
        /*04ae*/ 	.byte	0x08
	.zero		1


	//   ....[67]....
        /*04b0*/ 	.word	0x00000680
        /*04b4*/ 	.word	0x000000ff
        /*04b8*/ 	.word	0x00000218
        /*04bc*/ 	.short	0x0100
        /*04be*/ 	.byte	0x08
	.zero		1


	//   ....[68]....
        /*04c0*/ 	.word	0x00000940
        /*04c4*/ 	.word	0x000000ff
        /*04c8*/ 	.word	0x00000230
        /*04cc*/ 	.short	0x0100
        /*04ce*/ 	.byte	0x08
	.zero		1


	//   ....[69]....
        /*04d0*/ 	.word	0x000009c0
        /*04d4*/ 	.word	0x000000ff
        /*04d8*/ 	.word	0x00000238
        /*04dc*/ 	.short	0x0100
        /*04de*/ 	.byte	0x08
	.zero		1


	//   ....[70]....
        /*04e0*/ 	.word	0x00001890
        /*04e4*/ 	.word	0x00000003
        /*04e8*/ 	.word	0x00000000
        /*04ec*/ 	.short	0x010a
        /*04ee*/ 	.byte	0x3f
	.zero		1


	//   ....[71]....
        /*04f0*/ 	.word	0x000018f0
        /*04f4*/ 	.word	0x00000003
        /*04f8*/ 	.word	0x00000000
        /*04fc*/ 	.short	0x010a
        /*04fe*/ 	.byte	0x3f
	.zero		1


	//   ....[72]....
        /*0500*/ 	.word	0x00001b60
        /*0504*/ 	.word	0x00000005
        /*0508*/ 	.word	0x00000000
        /*050c*/ 	.short	0x010a
        /*050e*/ 	.byte	0x3f
	.zero		1


	//   ....[73]....
        /*0510*/ 	.word	0x00001ba0
        /*0514*/ 	.word	0x00000005
        /*0518*/ 	.word	0x00000000
        /*051c*/ 	.short	0x010a
        /*051e*/ 	.byte	0x3f
	.zero		1


	//   ....[74]....
        /*0520*/ 	.word	0x00001cf0
        /*0524*/ 	.word	0x00000004
        /*0528*/ 	.word	0x00000000
        /*052c*/ 	.short	0x0101
        /*052e*/ 	.byte	0x3f
	.zero		1


	//   ....[75]....
        /*0530*/ 	.word	0x00001eb0
        /*0534*/ 	.word	0x00000000
        /*0538*/ 	.word	0x00000000
        /*053c*/ 	.short	0x0101
        /*053e*/ 	.byte	0x3f
	.zero		1


	//   ....[76]....
        /*0540*/ 	.word	0x00004080
        /*0544*/ 	.word	0x00000009
        /*0548*/ 	.word	0x00000110
        /*054c*/ 	.short	0x010a
        /*054e*/ 	.byte	0x3f
	.zero		1


	//   ....[77]....
        /*0550*/ 	.word	0x00004410
        /*0554*/ 	.word	0x00000003
        /*0558*/ 	.word	0x00000238
        /*055c*/ 	.short	0x0101
        /*055e*/ 	.byte	0x3f
	.zero		1


	//   ....[78]....
        /*0560*/ 	.word	0x00004b40
        /*0564*/ 	.word	0x00000007
        /*0568*/ 	.word	0x00000000
        /*056c*/ 	.short	0x010a
        /*056e*/ 	.byte	0x3f
	.zero		1


	//   ....[79]....
        /*0570*/ 	.word	0x00004bc0
        /*0574*/ 	.word	0x00000008
        /*0578*/ 	.word	0x00000000
        /*057c*/ 	.short	0x010a
        /*057e*/ 	.byte	0x3f
	.zero		1


	//   ....[80]....
        /*0580*/ 	.word	0x00004c50
        /*0584*/ 	.word	0x00000009
        /*0588*/ 	.word	0x00000000
        /*058c*/ 	.short	0x010a
        /*058e*/ 	.byte	0x3f
	.zero		1


	//   ....[81]....
        /*0590*/ 	.word	0x00004ce0
        /*0594*/ 	.word	0x00000008
        /*0598*/ 	.word	0x00000000
        /*059c*/ 	.short	0x010a
        /*059e*/ 	.byte	0x3f
	.zero		1


	//   ....[82]....
        /*05a0*/ 	.word	0x00004d70
        /*05a4*/ 	.word	0x00000009
        /*05a8*/ 	.word	0x00000000
        /*05ac*/ 	.short	0x010a
        /*05ae*/ 	.byte	0x3f
	.zero		1


	//   ....[83]....
        /*05b0*/ 	.word	0x00004e00
        /*05b4*/ 	.word	0x00000008
        /*05b8*/ 	.word	0x00000000
        /*05bc*/ 	.short	0x010a
        /*05be*/ 	.byte	0x3f
	.zero		1


	//   ....[84]....
        /*05c0*/ 	.word	0x00004e90
        /*05c4*/ 	.word	0x00000009
        /*05c8*/ 	.word	0x00000000
        /*05cc*/ 	.short	0x010a
        /*05ce*/ 	.byte	0x3f
	.zero		1


	//   ....[85]....
        /*05d0*/ 	.word	0x00004f20
        /*05d4*/ 	.word	0x00000008
        /*05d8*/ 	.word	0x00000000
        /*05dc*/ 	.short	0x010a
        /*05de*/ 	.byte	0x3f
	.zero		1


	//   ....[86]....
        /*05e0*/ 	.word	0x00004fb0
        /*05e4*/ 	.word	0x00000009
        /*05e8*/ 	.word	0x00000000
        /*05ec*/ 	.short	0x010a
        /*05ee*/ 	.byte	0x3f
	.zero		1


	//   ....[87]....
        /*05f0*/ 	.word	0x00005040
        /*05f4*/ 	.word	0x00000008
        /*05f8*/ 	.word	0x00000000
        /*05fc*/ 	.short	0x010a
        /*05fe*/ 	.byte	0x3f
	.zero		1


	//   ....[88]....
        /*0600*/ 	.word	0x000050d0
        /*0604*/ 	.word	0x00000009
        /*0608*/ 	.word	0x00000000
        /*060c*/ 	.short	0x010a
        /*060e*/ 	.byte	0x3f
	.zero		1


	//   ....[89]....
        /*0610*/ 	.word	0x00005160
        /*0614*/ 	.word	0x00000008
        /*0618*/ 	.word	0x00000000
        /*061c*/ 	.short	0x010a
        /*061e*/ 	.byte	0x3f
	.zero		1


	//   ....[90]....
        /*0620*/ 	.word	0x000051f0
        /*0624*/ 	.word	0x00000009
        /*0628*/ 	.word	0x00000000
        /*062c*/ 	.short	0x010a
        /*062e*/ 	.byte	0x3f
	.zero		1


	//   ....[91]....
        /*0630*/ 	.word	0x00005280
        /*0634*/ 	.word	0x00000008
        /*0638*/ 	.word	0x00000000
        /*063c*/ 	.short	0x010a
        /*063e*/ 	.byte	0x3f
	.zero		1


	//   ....[92]....
        /*0640*/ 	.word	0x00005310
        /*0644*/ 	.word	0x00000009
        /*0648*/ 	.word	0x00000000
        /*064c*/ 	.short	0x010a
        /*064e*/ 	.byte	0x3f
	.zero		1


	//   ....[93]....
        /*0650*/ 	.word	0x000053a0
        /*0654*/ 	.word	0x00000008
        /*0658*/ 	.word	0x00000000
        /*065c*/ 	.short	0x010a
        /*065e*/ 	.byte	0x3f
	.zero		1


	//   ....[94]....
        /*0660*/ 	.word	0x00005430
        /*0664*/ 	.word	0x00000009
        /*0668*/ 	.word	0x00000000
        /*066c*/ 	.short	0x010a
        /*066e*/ 	.byte	0x3f
	.zero		1


	//   ....[95]....
        /*0670*/ 	.word	0x000054c0
        /*0674*/ 	.word	0x00000008
        /*0678*/ 	.word	0x00000000
        /*067c*/ 	.short	0x010a
        /*067e*/ 	.byte	0x3f
	.zero		1


	//   ....[96]....
        /*0680*/ 	.word	0x00005550
        /*0684*/ 	.word	0x00000009
        /*0688*/ 	.word	0x00000000
        /*068c*/ 	.short	0x010a
        /*068e*/ 	.byte	0x3f
	.zero		1


	//   ....[97]....
        /*0690*/ 	.word	0x000055e0
        /*0694*/ 	.word	0x00000008
        /*0698*/ 	.word	0x00000000
        /*069c*/ 	.short	0x010a
        /*069e*/ 	.byte	0x3f
	.zero		1


	//   ....[98]....
        /*06a0*/ 	.word	0x00005670
        /*06a4*/ 	.word	0x00000009
        /*06a8*/ 	.word	0x00000000
        /*06ac*/ 	.short	0x010a
        /*06ae*/ 	.byte	0x3f
	.zero		1


	//   ....[99]....
        /*06b0*/ 	.word	0x00005700
        /*06b4*/ 	.word	0x00000008
        /*06b8*/ 	.word	0x00000000
        /*06bc*/ 	.short	0x010a
        /*06be*/ 	.byte	0x3f
	.zero		1


	//   ....[100]....
        /*06c0*/ 	.word	0x00005790
        /*06c4*/ 	.word	0x00000009
        /*06c8*/ 	.word	0x00000000
        /*06cc*/ 	.short	0x010a
        /*06ce*/ 	.byte	0x3f
	.zero		1


	//   ....[101]....
        /*06d0*/ 	.word	0x00005820
        /*06d4*/ 	.word	0x00000008
        /*06d8*/ 	.word	0x00000000
        /*06dc*/ 	.short	0x010a
        /*06de*/ 	.byte	0x3f
	.zero		1


	//   ....[102]....
        /*06e0*/ 	.word	0x000058b0
        /*06e4*/ 	.word	0x00000009
        /*06e8*/ 	.word	0x00000000
        /*06ec*/ 	.short	0x010a
        /*06ee*/ 	.byte	0x3f
	.zero		1


	//   ....[103]....
        /*06f0*/ 	.word	0x00005940
        /*06f4*/ 	.word	0x00000008
        /*06f8*/ 	.word	0x00000000
        /*06fc*/ 	.short	0x010a
        /*06fe*/ 	.byte	0x3f
	.zero		1


	//   ....[104]....
        /*0700*/ 	.word	0x000059d0
        /*0704*/ 	.word	0x00000009
        /*0708*/ 	.word	0x00000000
        /*070c*/ 	.short	0x010a
        /*070e*/ 	.byte	0x3f
	.zero		1


	//   ....[105]....
        /*0710*/ 	.word	0x00005a60
        /*0714*/ 	.word	0x00000008
        /*0718*/ 	.word	0x00000000
        /*071c*/ 	.short	0x010a
        /*071e*/ 	.byte	0x3f
	.zero		1


	//   ....[106]....
        /*0720*/ 	.word	0x00005af0
        /*0724*/ 	.word	0x00000009
        /*0728*/ 	.word	0x00000000
        /*072c*/ 	.short	0x010a
        /*072e*/ 	.byte	0x3f
	.zero		1


	//   ....[107]....
        /*0730*/ 	.word	0x00005b80
        /*0734*/ 	.word	0x00000008
        /*0738*/ 	.word	0x00000000
        /*073c*/ 	.short	0x010a
        /*073e*/ 	.byte	0x3f
	.zero		1


	//   ....[108]....
        /*0740*/ 	.word	0x00005c10
        /*0744*/ 	.word	0x00000009
        /*0748*/ 	.word	0x00000000
        /*074c*/ 	.short	0x010a
        /*074e*/ 	.byte	0x3f
	.zero		1


	//   ....[109]....
        /*0750*/ 	.word	0x00005ca0
        /*0754*/ 	.word	0x00000008
        /*0758*/ 	.word	0x00000000
        /*075c*/ 	.short	0x010a
        /*075e*/ 	.byte	0x3f
	.zero		1


	//   ....[110]....
        /*0760*/ 	.word	0x00005d30
        /*0764*/ 	.word	0x0000000b
        /*0768*/ 	.word	0x00000000
        /*076c*/ 	.short	0x010a
        /*076e*/ 	.byte	0x3f
	.zero		1


	//   ....[111]....
        /*0770*/ 	.word	0x00005dc0
        /*0774*/ 	.word	0x00000003
        /*0778*/ 	.word	0x00000000
        /*077c*/ 	.short	0x010a
        /*077e*/ 	.byte	0x3f
	.zero		1


	//   ....[112]....
        /*0780*/ 	.word	0x00005e20
        /*0784*/ 	.word	0x00000003
        /*0788*/ 	.word	0x00000000
        /*078c*/ 	.short	0x010a
        /*078e*/ 	.byte	0x3f
	.zero		1


	//   ....[113]....
        /*0790*/ 	.word	0x00005e70
        /*0794*/ 	.word	0x00000005
        /*0798*/ 	.word	0x00000000
        /*079c*/ 	.short	0x010a
        /*079e*/ 	.byte	0x3f
	.zero		1


	//   ....[114]....
        /*07a0*/ 	.word	0x00005f40
        /*07a4*/ 	.word	0x00000009
        /*07a8*/ 	.word	0x00000110
        /*07ac*/ 	.short	0x010a
        /*07ae*/ 	.byte	0x3f
	.zero		1


	//   ....[115]....
        /*07b0*/ 	.word	0x00006010
        /*07b4*/ 	.word	0x00000007
        /*07b8*/ 	.word	0x00000000
        /*07bc*/ 	.short	0x010a
        /*07be*/ 	.byte	0x3f
	.zero		1


	//   ....[116]....
        /*07c0*/ 	.word	0x00006060
        /*07c4*/ 	.word	0x00000008
        /*07c8*/ 	.word	0x00000000
        /*07cc*/ 	.short	0x010a
        /*07ce*/ 	.byte	0x3f
	.zero		1


	//   ....[117]....
        /*07d0*/ 	.word	0x000060b0
        /*07d4*/ 	.word	0x00000009
        /*07d8*/ 	.word	0x00000000
        /*07dc*/ 	.short	0x010a
        /*07de*/ 	.byte	0x3f
	.zero		1


	//   ....[118]....
        /*07e0*/ 	.word	0x00006100
        /*07e4*/ 	.word	0x00000008
        /*07e8*/ 	.word	0x00000000
        /*07ec*/ 	.short	0x010a
        /*07ee*/ 	.byte	0x3f
	.zero		1


	//   ....[119]....
        /*07f0*/ 	.word	0x00006150
        /*07f4*/ 	.word	0x00000009
        /*07f8*/ 	.word	0x00000000
        /*07fc*/ 	.short	0x010a
        /*07fe*/ 	.byte	0x3f
	.zero		1


	//   ....[120]....
        /*0800*/ 	.word	0x000061a0
        /*0804*/ 	.word	0x00000008
        /*0808*/ 	.word	0x00000000
        /*080c*/ 	.short	0x010a
        /*080e*/ 	.byte	0x3f
	.zero		1


	//   ....[121]....
        /*0810*/ 	.word	0x000061f0
        /*0814*/ 	.word	0x00000009
        /*0818*/ 	.word	0x00000000
        /*081c*/ 	.short	0x010a
        /*081e*/ 	.byte	0x3f
	.zero		1


	//   ....[122]....
        /*0820*/ 	.word	0x00006240
        /*0824*/ 	.word	0x00000008
        /*0828*/ 	.word	0x00000000
        /*082c*/ 	.short	0x010a
        /*082e*/ 	.byte	0x3f
	.zero		1


	//   ....[123]....
        /*0830*/ 	.word	0x00006290
        /*0834*/ 	.word	0x00000009
        /*0838*/ 	.word	0x00000000
        /*083c*/ 	.short	0x010a
        /*083e*/ 	.byte	0x3f
	.zero		1


	//   ....[124]....
        /*0840*/ 	.word	0x000062e0
        /*0844*/ 	.word	0x00000008
        /*0848*/ 	.word	0x00000000
        /*084c*/ 	.short	0x010a
        /*084e*/ 	.byte	0x3f
	.zero		1


	//   ....[125]....
        /*0850*/ 	.word	0x00006330
        /*0854*/ 	.word	0x00000009
        /*0858*/ 	.word	0x00000000
        /*085c*/ 	.short	0x010a
        /*085e*/ 	.byte	0x3f
	.zero		1


	//   ....[126]....
        /*0860*/ 	.word	0x00006380
        /*0864*/ 	.word	0x00000008
        /*0868*/ 	.word	0x00000000
        /*086c*/ 	.short	0x010a
        /*086e*/ 	.byte	0x3f
	.zero		1


	//   ....[127]....
        /*0870*/ 	.word	0x000063d0
        /*0874*/ 	.word	0x00000009
        /*0878*/ 	.word	0x00000000
        /*087c*/ 	.short	0x010a
        /*087e*/ 	.byte	0x3f
	.zero		1


	//   ....[128]....
        /*0880*/ 	.word	0x00006420
        /*0884*/ 	.word	0x00000008
        /*0888*/ 	.word	0x00000000
        /*088c*/ 	.short	0x010a
        /*088e*/ 	.byte	0x3f
	.zero		1


	//   ....[129]....
        /*0890*/ 	.word	0x00006470
        /*0894*/ 	.word	0x00000009
        /*0898*/ 	.word	0x00000000
        /*089c*/ 	.short	0x010a
        /*089e*/ 	.byte	0x3f
	.zero		1


	//   ....[130]....
        /*08a0*/ 	.word	0x000064c0
        /*08a4*/ 	.word	0x00000008
        /*08a8*/ 	.word	0x00000000
        /*08ac*/ 	.short	0x010a
        /*08ae*/ 	.byte	0x3f
	.zero		1


	//   ....[131]....
        /*08b0*/ 	.word	0x00006510
        /*08b4*/ 	.word	0x00000009
        /*08b8*/ 	.word	0x00000000
        /*08bc*/ 	.short	0x010a
        /*08be*/ 	.byte	0x3f
	.zero		1


	//   ....[132]....
        /*08c0*/ 	.word	0x00006560
        /*08c4*/ 	.word	0x00000008
        /*08c8*/ 	.word	0x00000000
        /*08cc*/ 	.short	0x010a
        /*08ce*/ 	.byte	0x3f
	.zero		1


	//   ....[133]....
        /*08d0*/ 	.word	0x000065b0
        /*08d4*/ 	.word	0x00000009
        /*08d8*/ 	.word	0x00000000
        /*08dc*/ 	.short	0x010a
        /*08de*/ 	.byte	0x3f
	.zero		1


	//   ....[134]....
        /*08e0*/ 	.word	0x00006600
        /*08e4*/ 	.word	0x00000008
        /*08e8*/ 	.word	0x00000000
        /*08ec*/ 	.short	0x010a
        /*08ee*/ 	.byte	0x3f
	.zero		1


	//   ....[135]....
        /*08f0*/ 	.word	0x00006650
        /*08f4*/ 	.word	0x00000009
        /*08f8*/ 	.word	0x00000000
        /*08fc*/ 	.short	0x010a
        /*08fe*/ 	.byte	0x3f
	.zero		1


	//   ....[136]....
        /*0900*/ 	.word	0x000066a0
        /*0904*/ 	.word	0x00000008
        /*0908*/ 	.word	0x00000000
        /*090c*/ 	.short	0x010a
        /*090e*/ 	.byte	0x3f
	.zero		1


	//   ....[137]....
        /*0910*/ 	.word	0x000066f0
        /*0914*/ 	.word	0x00000009
        /*0918*/ 	.word	0x00000000
        /*091c*/ 	.short	0x010a
        /*091e*/ 	.byte	0x3f
	.zero		1


	//   ....[138]....
        /*0920*/ 	.word	0x00006740
        /*0924*/ 	.word	0x00000008
        /*0928*/ 	.word	0x00000000
        /*092c*/ 	.short	0x010a
        /*092e*/ 	.byte	0x3f
	.zero		1


	//   ....[139]....
        /*0930*/ 	.word	0x00006790
        /*0934*/ 	.word	0x00000009
        /*0938*/ 	.word	0x00000000
        /*093c*/ 	.short	0x010a
        /*093e*/ 	.byte	0x3f
	.zero		1


	//   ....[140]....
        /*0940*/ 	.word	0x000067e0
        /*0944*/ 	.word	0x00000008
        /*0948*/ 	.word	0x00000000
        /*094c*/ 	.short	0x010a
        /*094e*/ 	.byte	0x3f
	.zero		1


	//   ....[141]....
        /*0950*/ 	.word	0x00006830
        /*0954*/ 	.word	0x00000009
        /*0958*/ 	.word	0x00000000
        /*095c*/ 	.short	0x010a
        /*095e*/ 	.byte	0x3f
	.zero		1


	//   ....[142]....
        /*0960*/ 	.word	0x00006880
        /*0964*/ 	.word	0x00000008
        /*0968*/ 	.word	0x00000000
        /*096c*/ 	.short	0x010a
        /*096e*/ 	.byte	0x3f
	.zero		1


	//   ....[143]....
        /*0970*/ 	.word	0x000068d0
        /*0974*/ 	.word	0x00000009
        /*0978*/ 	.word	0x00000000
        /*097c*/ 	.short	0x010a
        /*097e*/ 	.byte	0x3f
	.zero		1


	//   ....[144]....
        /*0980*/ 	.word	0x00006920
        /*0984*/ 	.word	0x00000008
        /*0988*/ 	.word	0x00000000
        /*098c*/ 	.short	0x010a
        /*098e*/ 	.byte	0x3f
	.zero		1


	//   ....[145]....
        /*0990*/ 	.word	0x00006970
        /*0994*/ 	.word	0x00000009
        /*0998*/ 	.word	0x00000000
        /*099c*/ 	.short	0x010a
        /*099e*/ 	.byte	0x3f
	.zero		1


	//   ....[146]....
        /*09a0*/ 	.word	0x000069c0
        /*09a4*/ 	.word	0x00000008
        /*09a8*/ 	.word	0x00000000
        /*09ac*/ 	.short	0x010a
        /*09ae*/ 	.byte	0x3f
	.zero		1


	//   ....[147]....
        /*09b0*/ 	.word	0x00006a10
        /*09b4*/ 	.word	0x0000000b
        /*09b8*/ 	.word	0x00000000
        /*09bc*/ 	.short	0x010a
        /*09be*/ 	.byte	0x3f
	.zero		1


	//----- nvinfo : EIATTR_NUM_MBARRIERS
	.align		4
.L_35:
        /*09c0*/ 	.byte	0x03, 0x38
        /*09c2*/ 	.short	0x0046


	//----- nvinfo : EIATTR_EXIT_INSTR_OFFSETS
	.align		4
        /*09c4*/ 	.byte	0x04, 0x1c
        /*09c6*/ 	.short	(.L_37 - .L_36)


	//   ....[0]....
.L_36:
        /*09c8*/ 	.word	0x00000a60


	//   ....[1]....
        /*09cc*/ 	.word	0x00001340


	//   ....[2]....
        /*09d0*/ 	.word	0x00003740


	//   ....[3]....
        /*09d4*/ 	.word	0x00003d90


	//   ....[4]....
        /*09d8*/ 	.word	0x00005e10


	//----- nvinfo : EIATTR_MAX_THREADS
	.align		4
.L_37:
        /*09dc*/ 	.byte	0x04, 0x05
        /*09de*/ 	.short	(.L_39 - .L_38)
.L_38:
        /*09e0*/ 	.word	0x00000180
        /*09e4*/ 	.word	0x00000001
        /*09e8*/ 	.word	0x00000001


	//----- nvinfo : EIATTR_CRS_STACK_SIZE
	.align		4
.L_39:
        /*09ec*/ 	.byte	0x04, 0x1e
        /*09ee*/ 	.short	(.L_41 - .L_40)
.L_40:
        /*09f0*/ 	.word	0x00000000


	//----- nvinfo : EIATTR_CBANK_PARAM_SIZE
	.align		4
.L_41:
        /*09f4*/ 	.byte	0x03, 0x19
        /*09f6*/ 	.short	0x0470


	//----- nvinfo : EIATTR_PARAM_CBANK
	.align		4
        /*09f8*/ 	.byte	0x04, 0x0a
        /*09fa*/ 	.short	(.L_43 - .L_42)
	.align		4
.L_42:
        /*09fc*/ 	.word	index@(.nv.constant0._ZN7cutlass13device_kernelINS_4gemm6kernel13GemmUniversalIN4cute5tupleIJiiiiEEENS1_10collective13CollectiveMmaINS1_34MainloopSm90TmaGmmaWarpSpecializedILi34ENS5_IJNS4_1CILi1EEESB_SB_EEENS1_35KernelTmaWarpSpecializedCooperativeEEENS5_IJNSA_ILi192EEENSA_ILi16EEENSA_ILi32EEEEEEaNS5_IJlSB_lEEEaSJ_NS4_8TiledMMAINS4_8MMA_AtomIJNS4_4SM904GMMA26MMA_64x16x32_S32S8S8_SS_TNEEEENS4_6LayoutINS5_IJNSA_ILi2EEESB_SB_EEENS5_IJSB_NSA_ILi0EEEST_EEEEENS5_IJNS4_10UnderscoreESW_SW_EEEEENS4_13SM90_TMA_LOADENS4_14ComposedLayoutINS4_7SwizzleILi1ELi4ELi3EEENS4_18smem_ptr_flag_bitsILi8EEENSQ_INS5_IJNSA_ILi8EEESH_EEENS5_IJSH_SB_EEEEEEEvNS4_8identityESZ_S19_vS1A_EENS_8epilogue10collective6detail29Sm90TmaWarpSpecializedAdapterINS1D_15DefaultEpilogueIaSJ_SJ_NS1C_6thread17LinearCombinationIaLi1EiiLNS1H_9ScaleType4KindE0ELNS_15FloatRoundStyleE2EaEENS1_15EpilogueDefaultEEEEEvvEEEEvNT_6ParamsE)
        /*0a00*/ 	.short	0x0210
        /*0a02*/ 	.short	0x0470


	//----- nvinfo : EIATTR_SW_WAR
	.align		4
.L_43:
        /*0a04*/ 	.byte	0x04, 0x36
        /*0a06*/ 	.short	(.L_45 - .L_44)
.L_44:
        /*0a08*/ 	.word	0x00000008
.L_45:


//--------------------- .nv.callgraph             --------------------------
	.section	.nv.callgraph,"",@"SHT_CUDA_CALLGRAPH"
	.align	4
	.sectionentsize	8
	.align		4
        /*0000*/ 	.word	0x00000000
	.align		4
        /*0004*/ 	.word	0xffffffff
	.align		4
        /*0008*/ 	.word	index@(_ZN7cutlass13device_kernelINS_4gemm6kernel13GemmUniversalIN4cute5tupleIJiiiiEEENS1_10collective13CollectiveMmaINS1_34MainloopSm90TmaGmmaWarpSpecializedILi34ENS5_IJNS4_1CILi1EEESB_SB_EEENS1_35KernelTmaWarpSpecializedCooperativeEEENS5_IJNSA_ILi192EEENSA_ILi16EEENSA_ILi32EEEEEEaNS5_IJlSB_lEEEaSJ_NS4_8TiledMMAINS4_8MMA_AtomIJNS4_4SM904GMMA26MMA_64x16x32_S32S8S8_SS_TNEEEENS4_6LayoutINS5_IJNSA_ILi2EEESB_SB_EEENS5_IJSB_NSA_ILi0EEEST_EEEEENS5_IJNS4_10UnderscoreESW_SW_EEEEENS4_13SM90_TMA_LOADENS4_14ComposedLayoutINS4_7SwizzleILi1ELi4ELi3EEENS4_18smem_ptr_flag_bitsILi8EEENSQ_INS5_IJNSA_ILi8EEESH_EEENS5_IJSH_SB_EEEEEEEvNS4_8identityESZ_S19_vS1A_EENS_8epilogue10collective6detail29Sm90TmaWarpSpecializedAdapterINS1D_15DefaultEpilogueIaSJ_SJ_NS1C_6thread17LinearCombinationIaLi1EiiLNS1H_9ScaleType4KindE0ELNS_15FloatRoundStyleE2EaEENS1_15EpilogueDefaultEEEEEvvEEEEvNT_6ParamsE)
	.align		4
        /*000c*/ 	.word	index@(__assertfail)
	.align		4
        /*0010*/ 	.word	0x00000000
	.align		4
        /*0014*/ 	.word	0xfffffffe
	.align		4
        /*0018*/ 	.word	0x00000000
	.align		4
        /*001c*/ 	.word	0xfffffffd
	.align		4
        /*0020*/ 	.word	0x00000000
	.align		4
        /*0024*/ 	.word	0xfffffffc


//--------------------- .nv.constant4             --------------------------
	.section	.nv.constant4,"a",@progbits
	.align	8
	.align		8
.nv.constant4:
        /*0000*/ 	.dword	__assertfail
	.align		8
        /*0008*/ 	.dword	__unnamed_1
	.align		8
        /*0010*/ 	.dword	_ZN40_INTERNAL_9591755e_4_k_cu_f0f34b89_117514cuda3std3__45__cpo5beginE
	.align		8
        /*0018*/ 	.dword	_ZN40_INTERNAL_9591755e_4_k_cu_f0f34b89_117514cuda3std3__45__cpo3endE
	.align		8
        /*0020*/ 	.dword	_ZN40_INTERNAL_9591755e_4_k_cu_f0f34b89_117514cuda3std3__45__cpo6cbeginE
	.align		8
        /*0028*/ 	.dword	_ZN40_INTERNAL_9591755e_4_k_cu_f0f34b89_117514cuda3std3__45__cpo4cendE
	.align		8
        /*0030*/ 	.dword	_ZN40_INTERNAL_9591755e_4_k_cu_f0f34b89_117514cuda3std3__442_GLOBAL__N__9591755e_4_k_cu_f0f34b89_117516ignoreE
	.align		8
        /*0038*/ 	.dword	_ZN40_INTERNAL_9591755e_4_k_cu_f0f34b89_117514cuda3std3__419piecewise_constructE
	.align		8
        /*0040*/ 	.dword	_ZN40_INTERNAL_9591755e_4_k_cu_f0f34b89_117514cuda3std3__48in_placeE
	.align		8
        /*0048*/ 	.dword	_ZN40_INTERNAL_9591755e_4_k_cu_f0f34b89_117514cuda3std6ranges3__45__cpo4swapE
	.align		8
        /*0050*/ 	.dword	_ZN40_INTERNAL_9591755e_4_k_cu_f0f34b89_117514cuda3std6ranges3__45__cpo9iter_moveE
	.align		8
        /*0058*/ 	.dword	_ZN40_INTERNAL_9591755e_4_k_cu_f0f34b89_117514cute7productE
	.align		8
        /*0060*/ 	.dword	_ZN40_INTERNAL_9591755e_4_k_cu_f0f34b89_117514cute1_E
	.align		8
        /*0068*/ 	.dword	$str$22
	.align		8
        /*0070*/ 	.dword	$str$23


//--------------------- .text._ZN7cutlass13device_kernelINS_4gemm6kernel13GemmUniversalIN4cute5tupleIJiiiiEEENS1_10collective13CollectiveMmaINS1_34MainloopSm90TmaGmmaWarpSpecializedILi34ENS5_IJNS4_1CILi1EEESB_SB_EEENS1_35KernelTmaWarpSpecializedCooperativeEEENS5_IJNSA_ILi192EEENSA_ILi16EEENSA_ILi32EEEEEEaNS5_IJlSB_lEEEaSJ_NS4_8TiledMMAINS4_8MMA_AtomIJNS4_4SM904GMMA26MMA_64x16x32_S32S8S8_SS_TNEEEENS4_6LayoutINS5_IJNSA_ILi2EEESB_SB_EEENS5_IJSB_NSA_ILi0EEEST_EEEEENS5_IJNS4_10UnderscoreESW_SW_EEEEENS4_13SM90_TMA_LOADENS4_14ComposedLayoutINS4_7SwizzleILi1ELi4ELi3EEENS4_18smem_ptr_flag_bitsILi8EEENSQ_INS5_IJNSA_ILi8EEESH_EEENS5_IJSH_SB_EEEEEEEvNS4_8identityESZ_S19_vS1A_EENS_8epilogue10collective6detail29Sm90TmaWarpSpecializedAdapterINS1D_15DefaultEpilogueIaSJ_SJ_NS1C_6thread17LinearCombinationIaLi1EiiLNS1H_9ScaleType4KindE0ELNS_15FloatRoundStyleE2EaEENS1_15EpilogueDefaultEEEEEvvEEEEvNT_6ParamsE --------------------------
	.section	.text._ZN7cutlass13device_kernelINS_4gemm6kernel13GemmUniversalIN4cute5tupleIJiiiiEEENS1_10collective13CollectiveMmaINS1_34MainloopSm90TmaGmmaWarpSpecializedILi34ENS5_IJNS4_1CILi1EEESB_SB_EEENS1_35KernelTmaWarpSpecializedCooperativeEEENS5_IJNSA_ILi192EEENSA_ILi16EEENSA_ILi32EEEEEEaNS5_IJlSB_lEEEaSJ_NS4_8TiledMMAINS4_8MMA_AtomIJNS4_4SM904GMMA26MMA_64x16x32_S32S8S8_SS_TNEEEENS4_6LayoutINS5_IJNSA_ILi2EEESB_SB_EEENS5_IJSB_NSA_ILi0EEEST_EEEEENS5_IJNS4_10UnderscoreESW_SW_EEEEENS4_13SM90_TMA_LOADENS4_14ComposedLayoutINS4_7SwizzleILi1ELi4ELi3EEENS4_18smem_ptr_flag_bitsILi8EEENSQ_INS5_IJNSA_ILi8EEESH_EEENS5_IJSH_SB_EEEEEEEvNS4_8identityESZ_S19_vS1A_EENS_8epilogue10collective6detail29Sm90TmaWarpSpecializedAdapterINS1D_15DefaultEpilogueIaSJ_SJ_NS1C_6thread17LinearCombinationIaLi1EiiLNS1H_9ScaleType4KindE0ELNS_15FloatRoundStyleE2EaEENS1_15EpilogueDefaultEEEEEvvEEEEvNT_6ParamsE,"ax",@progbits
	.align	128
.text._ZN7cutlass13device_kernelINS_4gemm6kernel13GemmUniversalIN4cute5tupleIJiiiiEEENS1_10collective13CollectiveMmaINS1_34MainloopSm90TmaGmmaWarpSpecializedILi34ENS5_IJNS4_1CILi1EEESB_SB_EEENS1_35KernelTmaWarpSpecializedCooperativeEEENS5_IJNSA_ILi192EEENSA_ILi16EEENSA_ILi32EEEEEEaNS5_IJlSB_lEEEaSJ_NS4_8TiledMMAINS4_8MMA_AtomIJNS4_4SM904GMMA26MMA_64x16x32_S32S8S8_SS_TNEEEENS4_6LayoutINS5_IJNSA_ILi2EEESB_SB_EEENS5_IJSB_NSA_ILi0EEEST_EEEEENS5_IJNS4_10UnderscoreESW_SW_EEEEENS4_13SM90_TMA_LOADENS4_14ComposedLayoutINS4_7SwizzleILi1ELi4ELi3EEENS4_18smem_ptr_flag_bitsILi8EEENSQ_INS5_IJNSA_ILi8EEESH_EEENS5_IJSH_SB_EEEEEEEvNS4_8identityESZ_S19_vS1A_EENS_8epilogue10collective6detail29Sm90TmaWarpSpecializedAdapterINS1D_15DefaultEpilogueIaSJ_SJ_NS1C_6thread17LinearCombinationIaLi1EiiLNS1H_9ScaleType4KindE0ELNS_15FloatRoundStyleE2EaEENS1_15EpilogueDefaultEEEEEvvEEEEvNT_6ParamsE:
        .type           _ZN7cutlass13device_kernelINS_4gemm6kernel13GemmUniversalIN4cute5tupleIJiiiiEEENS1_10collective13CollectiveMmaINS1_34MainloopSm90TmaGmmaWarpSpecializedILi34ENS5_IJNS4_1CILi1EEESB_SB_EEENS1_35KernelTmaWarpSpecializedCooperativeEEENS5_IJNSA_ILi192EEENSA_ILi16EEENSA_ILi32EEEEEEaNS5_IJlSB_lEEEaSJ_NS4_8TiledMMAINS4_8MMA_AtomIJNS4_4SM904GMMA26MMA_64x16x32_S32S8S8_SS_TNEEEENS4_6LayoutINS5_IJNSA_ILi2EEESB_SB_EEENS5_IJSB_NSA_ILi0EEEST_EEEEENS5_IJNS4_10UnderscoreESW_SW_EEEEENS4_13SM90_TMA_LOADENS4_14ComposedLayoutINS4_7SwizzleILi1ELi4ELi3EEENS4_18smem_ptr_flag_bitsILi8EEENSQ_INS5_IJNSA_ILi8EEESH_EEENS5_IJSH_SB_EEEEEEEvNS4_8identityESZ_S19_vS1A_EENS_8epilogue10collective6detail29Sm90TmaWarpSpecializedAdapterINS1D_15DefaultEpilogueIaSJ_SJ_NS1C_6thread17LinearCombinationIaLi1EiiLNS1H_9ScaleType4KindE0ELNS_15FloatRoundStyleE2EaEENS1_15EpilogueDefaultEEEEEvvEEEEvNT_6ParamsE,@function
        .size           _ZN7cutlass13device_kernelINS_4gemm6kernel13GemmUniversalIN4cute5tupleIJiiiiEEENS1_10collective13CollectiveMmaINS1_34MainloopSm90TmaGmmaWarpSpecializedILi34ENS5_IJNS4_1CILi1EEESB_SB_EEENS1_35KernelTmaWarpSpecializedCooperativeEEENS5_IJNSA_ILi192EEENSA_ILi16EEENSA_ILi32EEEEEEaNS5_IJlSB_lEEEaSJ_NS4_8TiledMMAINS4_8MMA_AtomIJNS4_4SM904GMMA26MMA_64x16x32_S32S8S8_SS_TNEEEENS4_6LayoutINS5_IJNSA_ILi2EEESB_SB_EEENS5_IJSB_NSA_ILi0EEEST_EEEEENS5_IJNS4_10UnderscoreESW_SW_EEEEENS4_13SM90_TMA_LOADENS4_14ComposedLayoutINS4_7SwizzleILi1ELi4ELi3EEENS4_18smem_ptr_flag_bitsILi8EEENSQ_INS5_IJNSA_ILi8EEESH_EEENS5_IJSH_SB_EEEEEEEvNS4_8identityESZ_S19_vS1A_EENS_8epilogue10collective6detail29Sm90TmaWarpSpecializedAdapterINS1D_15DefaultEpilogueIaSJ_SJ_NS1C_6thread17LinearCombinationIaLi1EiiLNS1H_9ScaleType4KindE0ELNS_15FloatRoundStyleE2EaEENS1_15EpilogueDefaultEEEEEvvEEEEvNT_6ParamsE,(.L_x_163 - _ZN7cutlass13device_kernelINS_4gemm6kernel13GemmUniversalIN4cute5tupleIJiiiiEEENS1_10collective13CollectiveMmaINS1_34MainloopSm90TmaGmmaWarpSpecializedILi34ENS5_IJNS4_1CILi1EEESB_SB_EEENS1_35KernelTmaWarpSpecializedCooperativeEEENS5_IJNSA_ILi192EEENSA_ILi16EEENSA_ILi32EEEEEEaNS5_IJlSB_lEEEaSJ_NS4_8TiledMMAINS4_8MMA_AtomIJNS4_4SM904GMMA26MMA_64x16x32_S32S8S8_SS_TNEEEENS4_6LayoutINS5_IJNSA_ILi2EEESB_SB_EEENS5_IJSB_NSA_ILi0EEEST_EEEEENS5_IJNS4_10UnderscoreESW_SW_EEEEENS4_13SM90_TMA_LOADENS4_14ComposedLayoutINS4_7SwizzleILi1ELi4ELi3EEENS4_18smem_ptr_flag_bitsILi8EEENSQ_INS5_IJNSA_ILi8EEESH_EEENS5_IJSH_SB_EEEEEEEvNS4_8identityESZ_S19_vS1A_EENS_8epilogue10collective6detail29Sm90TmaWarpSpecializedAdapterINS1D_15DefaultEpilogueIaSJ_SJ_NS1C_6thread17LinearCombinationIaLi1EiiLNS1H_9ScaleType4KindE0ELNS_15FloatRoundStyleE2EaEENS1_15EpilogueDefaultEEEEEvvEEEEvNT_6ParamsE)
        .other          _ZN7cutlass13device_kernelINS_4gemm6kernel13GemmUniversalIN4cute5tupleIJiiiiEEENS1_10collective13CollectiveMmaINS1_34MainloopSm90TmaGmmaWarpSpecializedILi34ENS5_IJNS4_1CILi1EEESB_SB_EEENS1_35KernelTmaWarpSpecializedCooperativeEEENS5_IJNSA_ILi192EEENSA_ILi16EEENSA_ILi32EEEEEEaNS5_IJlSB_lEEEaSJ_NS4_8TiledMMAINS4_8MMA_AtomIJNS4_4SM904GMMA26MMA_64x16x32_S32S8S8_SS_TNEEEENS4_6LayoutINS5_IJNSA_ILi2EEESB_SB_EEENS5_IJSB_NSA_ILi0EEEST_EEEEENS5_IJNS4_10UnderscoreESW_SW_EEEEENS4_13SM90_TMA_LOADENS4_14ComposedLayoutINS4_7SwizzleILi1ELi4ELi3EEENS4_18smem_ptr_flag_bitsILi8EEENSQ_INS5_IJNSA_ILi8EEESH_EEENS5_IJSH_SB_EEEEEEEvNS4_8identityESZ_S19_vS1A_EENS_8epilogue10collective6detail29Sm90TmaWarpSpecializedAdapterINS1D_15DefaultEpilogueIaSJ_SJ_NS1C_6thread17LinearCombinationIaLi1EiiLNS1H_9ScaleType4KindE0ELNS_15FloatRoundStyleE2EaEENS1_15EpilogueDefaultEEEEEvvEEEEvNT_6ParamsE,@"STO_CUDA_ENTRY STV_DEFAULT"
_ZN7cutlass13device_kernelINS_4gemm6kernel13GemmUniversalIN4cute5tupleIJiiiiEEENS1_10collective13CollectiveMmaINS1_34MainloopSm90TmaGmmaWarpSpecializedILi34ENS5_IJNS4_1CILi1EEESB_SB_EEENS1_35KernelTmaWarpSpecializedCooperativeEEENS5_IJNSA_ILi192EEENSA_ILi16EEENSA_ILi32EEEEEEaNS5_IJlSB_lEEEaSJ_NS4_8TiledMMAINS4_8MMA_AtomIJNS4_4SM904GMMA26MMA_64x16x32_S32S8S8_SS_TNEEEENS4_6LayoutINS5_IJNSA_ILi2EEESB_SB_EEENS5_IJSB_NSA_ILi0EEEST_EEEEENS5_IJNS4_10UnderscoreESW_SW_EEEEENS4_13SM90_TMA_LOADENS4_14ComposedLayoutINS4_7SwizzleILi1ELi4ELi3EEENS4_18smem_ptr_flag_bitsILi8EEENSQ_INS5_IJNSA_ILi8EEESH_EEENS5_IJSH_SB_EEEEEEEvNS4_8identityESZ_S19_vS1A_EENS_8epilogue10collective6detail29Sm90TmaWarpSpecializedAdapterINS1D_15DefaultEpilogueIaSJ_SJ_NS1C_6thread17LinearCombinationIaLi1EiiLNS1H_9ScaleType4KindE0ELNS_15FloatRoundStyleE2EaEENS1_15EpilogueDefaultEEEEEvvEEEEvNT_6ParamsE:
[----:B------:R-:W0:Y:S01]  /*0000*/  LDC R1, c[0x0][0x28] ;  /* 0x00000a00ff017b82 */ /* 0x000e220000000800 */
[----:B------:R-:W1:Y:S01]  /*0010*/  S2R R3, SR_TID.X ;  /* 0x0000000000037919 */ /* 0x000e620000002100 */
[----:B------:R-:W-:Y:S01]  /*0020*/  ELECT P0, URZ, PT ;  /* 0x00000000003f782f */ /* 0x000fe20003800000 */
[----:B------:R-:W-:Y:S01]  /*0030*/  BSSY B0, `(.L_x_0) ;  /* 0x000000f000007945 */ /* 0x000fe20003800000 */
[--C-:B-1----:R-:W-:Y:S02]  /*0040*/  SHF.R.U32.HI R0, RZ, 0x5, R3.reuse ;  /* 0x00000005ff007819 */ /* 0x102fe40000011603 */
[----:B------:R-:W-:-:S03]  /*0050*/  SHF.R.U32.HI R14, RZ, 0x7, R3 ;  /* 0x00000007ff0e7819 */ /* 0x000fc60000011603 */
[----:B------:R-:W1:Y:S04]  /*0060*/  SHFL.IDX PT, R2, R0, RZ, 0x1f ;  /* 0x00001fff00027589 */ /* 0x000e6800000e0000 */
[----:B------:R2:W3:Y:S01]  /*0070*/  SHFL.IDX PT, R4, R14, RZ, 0x1f ;  /* 0x00001fff0e047589 */ /* 0x0004e200000e0000 */
[----:B-1----:R-:W-:-:S13]  /*0080*/  ISETP.NE.OR P0, PT, R2, RZ, !P0 ;  /* 0x000000ff0200720c */ /* 0x002fda0004705670 */
[----:B0-23--:R-:W-:Y:S05]  /*0090*/  @P0 BRA `(.L_x_1) ;  /* 0x0000000000200947 */ /* 0x00dfea0003800000 */
[----:B------:R-:W-:Y:S02]  /*00a0*/  ULDC.64 UR4, c[0x0][0x198] ;  /* 0x0000660000047ab9 */ /* 0x000fe40000000a00 */
[----:B------:R-:W-:Y:S02]  /*00b0*/  UIADD3 UR6, UP0, UR4, 0xf0, URZ ;  /* 0x000000f004067890 */ /* 0x000fe4000ff1e03f */
[----:B------:R-:W-:Y:S02]  /*00c0*/  UIADD3 UR4, UP1, UR4, 0x1f0, URZ ;  /* 0x000001f004047890 */ /* 0x000fe4000ff3e03f */
[----:B------:R-:W-:Y:S02]  /*00d0*/  UIADD3.X UR7, URZ, UR5, URZ, UP0, !UPT ;  /* 0x000000053f077290 */ /* 0x000fe400087fe43f */
[----:B------:R-:W-:-:S07]  /*00e0*/  UIADD3.X UR5, URZ, UR5, URZ, UP1, !UPT ;  /* 0x000000053f057290 */ /* 0x000fce0008ffe43f */
[----:B------:R0:W-:Y:S02]  /*00f0*/  UTMACCTL.PF [UR6] ;  /* 0x00000000060079b9 */ /* 0x0001e40008040000 */
[----:B------:R0:W-:Y:S02]  /*0100*/  UTMACCTL.PF [UR4] ;  /* 0x00000000040079b9 */ /* 0x0001e40008040000 */
[----:B0-----:R-:W-:Y:S01]  /*0110*/  NOP ;  /* 0x0000000000007918 */ /* 0x001fe20000000000 */
.L_x_1:
[----:B------:R-:W-:Y:S05]  /*0120*/  BSYNC B0 ;  /* 0x0000000000007941 */ /* 0x000fea0003800000 */
.L_x_0:
[----:B------:R-:W0:Y:S02]  /*0130*/  SHFL.IDX PT, R5, R0, RZ, 0x1f ;  /* 0x00001fff00057589 */ /* 0x000e2400000e0000 */
[----:B0-----:R-:W-:-:S13]  /*0140*/  ISETP.NE.AND P0, PT, R5, RZ, PT ;  /* 0x000000ff0500720c */ /* 0x001fda0003f05270 */
[----:B------:R-:W-:Y:S05]  /*0150*/  @P0 BRA `(.L_x_2) ;  /* 0x0000000400540947 */ /* 0x000fea0003800000 */
[----:B------:R-:W-:Y:S01]  /*0160*/  ELECT P0, URZ, PT ;  /* 0x00000000003f782f */ /* 0x000fe20003800000 */
[----:B------:R-:W-:-:S12]  /*0170*/  BSSY B0, `(.L_x_2) ;  /* 0x0000053000007945 */ /* 0x000fd80003800000 */
[----:B------:R-:W-:Y:S05]  /*0180*/  @!P0 BRA `(.L_x_3) ;  /* 0x0000000400448947 */ /* 0x000fea0003800000 */
[----:B------:R-:W0:Y:S01]  /*0190*/  S2UR UR8, SR_CgaCtaId ;  /* 0x00000000000879c3 */ /* 0x000e220000008800 */
[----:B------:R-:W-:Y:S01]  /*01a0*/  UMOV UR4, 0x400 ;  /* 0x0000040000047882 */ /* 0x000fe20000000000 */
[----:B------:R-:W-:Y:S01]  /*01b0*/  UMOV UR5, 0x1 ;  /* 0x0000000100057882 */ /* 0x000fe20000000000 */
[----:B------:R-:W-:Y:S02]  /*01c0*/  UMOV UR6, 0x100 ;  /* 0x0000010000067882 */ /* 0x000fe40000000000 */
[----:B------:R-:W-:-:S04]  /*01d0*/  UIADD3 UR6, -UR6, 0x100000, URZ ;  /* 0x0010000006067890 */ /* 0x000fc8000fffe13f */
[----:B------:R-:W-:Y:S02]  /*01e0*/  USHF.L.U32 UR7, UR6, 0xb, URZ ;  /* 0x0000000b06077899 */ /* 0x000fe4000800063f */
[----:B------:R-:W-:Y:S02]  /*01f0*/  USHF.L.U32 UR6, UR6, 0x1, URZ ;  /* 0x0000000106067899 */ /* 0x000fe4000800063f */
[----:B0-----:R-:W-:Y:S02]  /*0200*/  ULEA UR8, UR8, UR4, 0x18 ;  /* 0x0000000408087291 */ /* 0x001fe4000f8ec03f */
[----:B------:R-:W-:-:S04]  /*0210*/  UIADD3 UR4, -UR5, 0x100000, URZ ;  /* 0x0010000005047890 */ /* 0x000fc8000fffe13f */
[----:B------:R-:W-:Y:S02]  /*0220*/  USHF.L.U32 UR5, UR4, 0xb, URZ ;  /* 0x0000000b04057899 */ /* 0x000fe4000800063f */
[----:B------:R-:W-:Y:S01]  /*0230*/  USHF.L.U32 UR4, UR4, 0x1, URZ ;  /* 0x0000000104047899 */ /* 0x000fe2000800063f */
[----:B------:R-:W0:Y:S11]  /*0240*/  FENCE.VIEW.ASYNC.S ;  /* 0x00000000000073c6 */ /* 0x000e360000000000 */
[----:B0-----:R0:W1:Y:S01]  /*0250*/  SYNCS.EXCH.64 URZ, [UR8], UR4 ;  /* 0x00000004083f75b2 */ /* 0x0010620008000100 */
[----:B------:R0:W2:Y:S01]  /*0260*/  SYNCS.EXCH.64 URZ, [UR8+0x110], UR6 ;  /* 0x00011006083f75b2 */ /* 0x0000a20008000100 */
[----:B------:R0:W3:Y:S01]  /*0270*/  SYNCS.EXCH.64 URZ, [UR8+0x8], UR4 ;  /* 0x00000804083f75b2 */ /* 0x0000e20008000100 */
[----:B------:R0:W4:Y:S01]  /*0280*/  SYNCS.EXCH.64 URZ, [UR8+0x118], UR6 ;  /* 0x00011806083f75b2 */ /* 0x0001220008000100 */
[----:B------:R0:W0:Y:S01]  /*0290*/  SYNCS.EXCH.64 URZ, [UR8+0x10], UR4 ;  /* 0x00001004083f75b2 */ /* 0x0000220008000100 */
        /* <DEDUP_REMOVED lines=63> */
[----:B-1234-:R-:W-:Y:S01]  /*0690*/  NOP ;  /* 0x0000000000007918 */ /* 0x01efe20000000000 */
.L_x_3:
[----:B0-----:R-:W-:Y:S05]  /*06a0*/  BSYNC B0 ;  /* 0x0000000000007941 */ /* 0x001fea0003800000 */
.L_x_2:
[----:B------:R-:W0:Y:S01]  /*06b0*/  SHFL.IDX PT, R0, R0, RZ, 0x1f ;  /* 0x00001fff00007589 */ /* 0x000e2200000e0000 */
[----:B------:R-:W1:Y:S01]  /*06c0*/  LDC R16, c[0x0][0x65c] ;  /* 0x00019700ff107b82 */ /* 0x000e620000000800 */
[----:B------:R-:W-:Y:S02]  /*06d0*/  ELECT P0, URZ, PT ;  /* 0x00000000003f782f */ /* 0x000fe40003800000 */
[----:B------:R-:W-:Y:S01]  /*06e0*/  SHF.R.S32.HI R7, RZ, 0x1f, R2 ;  /* 0x0000001fff077819 */ /* 0x000fe20000011402 */
[----:B------:R-:W2:Y:S01]  /*06f0*/  S2R R5, SR_CTAID.Y ;  /* 0x0000000000057919 */ /* 0x000ea20000002600 */
[----:B------:R-:W-:Y:S01]  /*0700*/  UMOV UR4, 0x20 ;  /* 0x0000002000047882 */ /* 0x000fe20000000000 */
[----:B------:R-:W-:Y:S01]  /*0710*/  NOP ;  /* 0x0000000000007918 */ /* 0x000fe20000000000 */
[----:B------:R-:W-:Y:S01]  /*0720*/  LEA.HI R7, R7, R2, RZ, 0x2 ;  /* 0x0000000207077211 */ /* 0x000fe200078f10ff */
[----:B------:R-:W3:Y:S01]  /*0730*/  S2R R6, SR_CTAID.X ;  /* 0x0000000000067919 */ /* 0x000ee20000002500 */
[----:B------:R-:W-:Y:S01]  /*0740*/  ISETP.NE.AND P2, PT, R4, RZ, PT ;  /* 0x000000ff0400720c */ /* 0x000fe20003f45270 */
[----:B------:R-:W-:Y:S01]  /*0750*/  NOP ;  /* 0x0000000000007918 */ /* 0x000fe20000000000 */
[----:B------:R-:W-:-:S02]  /*0760*/  LOP3.LUT R7, R7, 0xfffffffc, RZ, 0xc0, !PT ;  /* 0xfffffffc07077812 */ /* 0x000fc400078ec0ff */
[----:B0-----:R-:W-:Y:S02]  /*0770*/  ISETP.NE.OR P0, PT, R0, RZ, !P0 ;  /* 0x000000ff0000720c */ /* 0x001fe40004705670 */
[----:B-1----:R-:W-:-:S04]  /*0780*/  ISETP.NE.AND P3, PT, R16, 0x1, PT ;  /* 0x000000011000780c */ /* 0x002fc80003f65270 */
[----:B------:R-:W-:Y:S01]  /*0790*/  P2R R0, PR, RZ, 0x8 ;  /* 0x00000008ff007803 */ /* 0x000fe20000000000 */
[----:B------:R-:W-:Y:S02]  /*07a0*/  IMAD.IADD R0, R2, 0x1, -R7 ;  /* 0x0000000102007824 */ /* 0x000fe400078e0a07 */
[----:B------:R-:W-:-:S03]  /*07b0*/  IMAD.MOV.U32 R7, RZ, RZ, RZ ;  /* 0x000000ffff077224 */ /* 0x000fc600078e00ff */
[----:B------:R-:W-:Y:S01]  /*07c0*/  ISETP.NE.AND P1, PT, R0, 0x3, PT ;  /* 0x000000030000780c */ /* 0x000fe20003f25270 */
[----:B------:R-:W-:Y:S01]  /*07d0*/  VOTEU.ALL UP0, P0 ;  /* 0x00000000003f7886 */ /* 0x000fe20000000000 */
[----:B------:R-:W-:Y:S01]  /*07e0*/  VOTEU.ALL UP1, P0 ;  /* 0x00000000003f7886 */ /* 0x000fe20000020000 */
[----:B------:R-:W3:Y:S01]  /*07f0*/  @P3 LDC R11, c[0x0][0x10] ;  /* 0x00000400ff0b3b82 */ /* 0x000ee20000000800 */
[----:B--2---:R-:W-:Y:S02]  /*0800*/  @P3 IMAD.MOV.U32 R8, RZ, RZ, R5 ;  /* 0x000000ffff083224 */ /* 0x004fe400078e0005 */
[----:B------:R-:W-:Y:S01]  /*0810*/  @!UP0 UMOV UR6, 0x400 ;  /* 0x0000040000068882 */ /* 0x000fe20000000000 */
[----:B------:R-:W-:-:S04]  /*0820*/  @!UP0 UIADD3 UR4, -UR4, 0x100000, URZ ;  /* 0x0010000004048890 */ /* 0x000fc8000fffe13f */
[----:B------:R-:W-:Y:S02]  /*0830*/  @!UP0 USHF.L.U32 UR5, UR4, 0xb, URZ ;  /* 0x0000000b04058899 */ /* 0x000fe4000800063f */
[----:B------:R-:W-:Y:S01]  /*0840*/  @!UP0 USHF.L.U32 UR4, UR4, 0x1, URZ ;  /* 0x0000000104048899 */ /* 0x000fe2000800063f */
[----:B------:R-:W-:Y:S02]  /*0850*/  @P3 IMAD.MOV.U32 R9, RZ, RZ, RZ ;  /* 0x000000ffff093224 */ /* 0x000fe400078e00ff */
[----:B------:R-:W-:Y:S01]  /*0860*/  @P3 IMAD.MOV.U32 R17, RZ, RZ, RZ ;  /* 0x000000ffff113224 */ /* 0x000fe200078e00ff */
[----:B------:R-:W0:Y:S08]  /*0870*/  @!UP0 S2UR UR7, SR_CgaCtaId ;  /* 0x00000000000789c3 */ /* 0x000e300000008800 */
[----:B------:R-:W1:Y:S01]  /*0880*/  @!P3 LDC R12, c[0x0][0xc] ;  /* 0x00000300ff0cbb82 */ /* 0x000e620000000800 */
[----:B---3--:R-:W-:-:S04]  /*0890*/  @P3 IMAD.WIDE.U32 R10, R6, R11, R8 ;  /* 0x0000000b060a3225 */ /* 0x008fc800078e0008 */
[----:B------:R-:W-:Y:S02]  /*08a0*/  @P3 IMAD.IADD R17, R11, 0x1, R17 ;  /* 0x000000010b113824 */ /* 0x000fe400078e0211 */
[----:B------:R-:W-:Y:S01]  /*08b0*/  @P3 IMAD.MOV.U32 R2, RZ, RZ, R10 ;  /* 0x000000ffff023224 */ /* 0x000fe200078e000a */
[----:B0-----:R-:W-:Y:S01]  /*08c0*/  @!UP0 ULEA UR8, UR7, UR6, 0x18 ;  /* 0x0000000607088291 */ /* 0x001fe2000f8ec03f */
[----:B------:R-:W-:Y:S02]  /*08d0*/  VOTEU.ALL UP0, P0 ;  /* 0x00000000003f7886 */ /* 0x000fe40000000000 */
[----:B------:R-:W-:Y:S01]  /*08e0*/  ULDC UR6, c[0x0][0xc] ;  /* 0x0000030000067ab9 */ /* 0x000fe20000000800 */
[----:B------:R-:W-:Y:S01]  /*08f0*/  ULDC UR7, c[0x0][0x10] ;  /* 0x0000040000077ab9 */ /* 0x000fe20000000800 */
[----:B------:R-:W-:Y:S01]  /*0900*/  ISETP.EQ.OR P0, PT, R0, RZ, !P1 ;  /* 0x000000ff0000720c */ /* 0x000fe20004f02670 */
[----:B-1----:R-:W-:-:S03]  /*0910*/  @!P3 IMAD.WIDE.U32 R8, R12, R5, R6 ;  /* 0x000000050c08b225 */ /* 0x002fc600078e0006 */
[C---:B------:R-:W-:Y:S01]  /*0920*/  ISETP.EQ.AND P0, PT, R4.reuse, RZ, P0 ;  /* 0x000000ff0400720c */ /* 0x040fe20000702270 */
[----:B------:R-:W0:Y:S02]  /*0930*/  FENCE.VIEW.ASYNC.S ;  /* 0x00000000000073c6 */ /* 0x000e240000000000 */
[----:B0-----:R-:W0:Y:S01]  /*0940*/  @!UP0 SYNCS.EXCH.64 URZ, [UR8+0x230], UR4 ;  /* 0x00023004083f85b2 */ /* 0x001e220008000100 */
[----:B------:R-:W-:Y:S01]  /*0950*/  VIADD R12, R4, 0xffffffff ;  /* 0xffffffff040c7836 */ /* 0x000fe20000000000 */
[----:B------:R-:W-:Y:S01]  /*0960*/  SEL R18, RZ, 0x1, !P0 ;  /* 0x00000001ff127807 */ /* 0x000fe20004000000 */
[----:B------:R-:W-:Y:S01]  /*0970*/  @!P3 IMAD.MOV.U32 R2, RZ, RZ, R8 ;  /* 0x000000ffff02b224 */ /* 0x000fe200078e0008 */
[----:B------:R-:W-:Y:S01]  /*0980*/  LOP3.LUT R4, R3, 0x7f, RZ, 0xc0, !PT ;  /* 0x0000007f03047812 */ /* 0x000fe200078ec0ff */
[----:B------:R-:W-:Y:S01]  /*0990*/  @!P3 IMAD.MOV.U32 R17, RZ, RZ, R9 ;  /* 0x000000ffff11b224 */ /* 0x000fe200078e0009 */
[----:B------:R-:W-:-:S04]  /*09a0*/  ISETP.GE.U32.AND P1, PT, R12, 0x2, PT ;  /* 0x000000020c00780c */ /* 0x000fc80003f26070 */
[----:B------:R-:W-:Y:S01]  /*09b0*/  SEL R18, R18, 0x2, P1 ;  /* 0x0000000212127807 */ /* 0x000fe20000800000 */
[----:B------:R1:W0:Y:S01]  /*09c0*/  @!UP1 SYNCS.EXCH.64 URZ, [UR8+0x238], UR4 ;  /* 0x00023804083f95b2 */ /* 0x0002220008000100 */
[----:B------:R-:W-:Y:S01]  /*09d0*/  NOP ;  /* 0x0000000000007918 */ /* 0x000fe20000000000 */
[----:B-1----:R-:W-:-:S03]  /*09e0*/  UIMAD.WIDE.U32 UR4, UR6, UR7, URZ ;  /* 0x00000007060472a5 */ /* 0x002fc6000f8e003f */
[----:B------:R-:W-:Y:S02]  /*09f0*/  ULDC UR6, c[0x0][0x14] ;  /* 0x0000050000067ab9 */ /* 0x000fe40000000800 */
[----:B------:R-:W-:Y:S02]  /*0a00*/  UIMAD.WIDE.U32 UR36, UR4, UR6, URZ ;  /* 0x00000006042472a5 */ /* 0x000fe4000f8e003f */
[----:B------:R-:W-:-:S04]  /*0a10*/  UIMAD UR42, UR5, UR6, URZ ;  /* 0x00000006052a72a4 */ /* 0x000fc8000f8e023f */
[----:B------:R-:W-:Y:S01]  /*0a20*/  UIADD3 UR42, UR37, UR42, URZ ;  /* 0x0000002a252a7290 */ /* 0x000fe2000fffe03f */
[----:B0-----:R-:W-:Y:S06]  /*0a30*/  BAR.SYNC.DEFER_BLOCKING 0x0 ;  /* 0x0000000000007b1d */ /* 0x001fec0000010000 */
[----:B------:R-:W-:Y:S05]  /*0a40*/  @!P2 BRA `(.L_x_4) ;  /* 0x0000002c0040a947 */ /* 0x000fea0003800000 */
[----:B------:R-:W-:-:S13]  /*0a50*/  ISETP.GT.U32.AND P0, PT, R12, 0x1, PT ;  /* 0x000000010c00780c */ /* 0x000fda0003f04070 */
[----:B------:R-:W-:Y:S05]  /*0a60*/  @P0 EXIT ;  /* 0x000000000000094d */ /* 0x000fea0003800000 */
[----:B------:R-:W-:Y:S01]  /*0a70*/  ULDC.64 UR4, c[0x0][0x650] ;  /* 0x0001940000047ab9 */ /* 0x000fe20000000a00 */
[----:B------:R-:W-:Y:S01]  /*0a80*/  PRMT R0, RZ, 0x7610, R0 ;  /* 0x00007610ff007816 */ /* 0x000fe20000000000 */
[----:B------:R-:W-:Y:S01]  /*0a90*/  IMAD.MOV.U32 R49, RZ, RZ, -0x1 ;  /* 0xffffffffff317424 */ /* 0x000fe200078e00ff */
[----:B------:R-:W-:Y:S01]  /*0aa0*/  ISETP.GE.U32.AND P0, PT, R2, UR4, PT ;  /* 0x0000000402007c0c */ /* 0x000fe2000bf06070 */
[----:B------:R-:W-:Y:S02]  /*0ab0*/  IMAD.MOV.U32 R50, RZ, RZ, -0x1 ;  /* 0xffffffffff327424 */ /* 0x000fe400078e00ff */
[----:B------:R-:W-:Y:S01]  /*0ac0*/  IMAD.MOV.U32 R55, RZ, RZ, -0x1 ;  /* 0xffffffffff377424 */ /* 0x000fe200078e00ff */
[----:B------:R-:W-:-:S13]  /*0ad0*/  ISETP.GE.U32.AND.EX P0, PT, R17, UR5, PT, P0 ;  /* 0x0000000511007c0c */ /* 0x000fda000bf06100 */
[----:B------:R-:W-:Y:S05]  /*0ae0*/  @P0 BRA `(.L_x_5) ;  /* 0x00000004005c0947 */ /* 0x000fea0003800000 */
[----:B------:R-:W0:Y:S01]  /*0af0*/  LDC.64 R20, c[0x0][0x628] ;  /* 0x00018a00ff147b82 */ /* 0x000e220000000a00 */
[----:B------:R-:W-:Y:S02]  /*0b00*/  IMAD.MOV.U32 R8, RZ, RZ, R2 ;  /* 0x000000ffff087224 */ /* 0x000fe400078e0002 */
[----:B------:R-:W-:-:S05]  /*0b10*/  IMAD.MOV.U32 R9, RZ, RZ, R17 ;  /* 0x000000ffff097224 */ /* 0x000fca00078e0011 */
[----:B------:R-:W1:Y:S08]  /*0b20*/  LDC R0, c[0x0][0x630] ;  /* 0x00018c00ff007b82 */ /* 0x000e700000000800 */
[----:B------:R-:W2:Y:S01]  /*0b30*/  LDC.64 R22, c[0x0][0x620] ;  /* 0x00018800ff167b82 */ /* 0x000ea20000000a00 */
[----:B0-----:R-:W-:-:S04]  /*0b40*/  ISETP.NE.U32.AND P0, PT, R20, RZ, PT ;  /* 0x000000ff1400720c */ /* 0x001fc80003f05070 */
[----:B------:R-:W-:-:S13]  /*0b50*/  ISETP.NE.AND.EX P0, PT, R21, RZ, PT, P0 ;  /* 0x000000ff1500720c */ /* 0x000fda0003f05300 */
[----:B-12---:R-:W-:Y:S05]  /*0b60*/  @!P0 BRA `(.L_x_6) ;  /* 0x0000000000288947 */ /* 0x006fea0003800000 */
[----:B------:R-:W0:Y:S02]  /*0b70*/  LDC R13, c[0x0][0x634] ;  /* 0x00018d00ff0d7b82 */ /* 0x000e240000000800 */
[----:B0-----:R-:W-:-:S05]  /*0b80*/  IADD3 R13, P0, R2, R13, RZ ;  /* 0x0000000d020d7210 */ /* 0x001fca0007f1e0ff */
[----:B------:R-:W-:-:S04]  /*0b90*/  IMAD.X R15, RZ, RZ, R17, P0 ;  /* 0x000000ffff0f7224 */ /* 0x000fc800000e0611 */
[----:B------:R-:W-:-:S04]  /*0ba0*/  IMAD.WIDE.U32 R8, R15, R20, RZ ;  /* 0x000000140f087225 */ /* 0x000fc800078e00ff */
[----:B------:R-:W-:-:S04]  /*0bb0*/  IMAD.WIDE.U32 R10, P0, R13, R21, R8 ;  /* 0x000000150d0a7225 */ /* 0x000fc80007800008 */
[----:B------:R-:W-:-:S04]  /*0bc0*/  IMAD.WIDE.U32 R8, R13, R20, RZ ;  /* 0x000000140d087225 */ /* 0x000fc800078e00ff */
[----:B------:R-:W-:Y:S01]  /*0bd0*/  IMAD.X R13, RZ, RZ, RZ, P0 ;  /* 0x000000ffff0d7224 */ /* 0x000fe200000e06ff */
[----:B------:R-:W-:Y:S01]  /*0be0*/  IADD3 RZ, P0, R9, R10, RZ ;  /* 0x0000000a09ff7210 */ /* 0x000fe20007f1e0ff */
[----:B------:R-:W-:-:S04]  /*0bf0*/  IMAD.MOV.U32 R12, RZ, RZ, R11 ;  /* 0x000000ffff0c7224 */ /* 0x000fc800078e000b */
[----:B------:R-:W-:-:S08]  /*0c00*/  IMAD.WIDE.U32.X R8, R15, R21, R12, P0 ;  /* 0x000000150f087225 */ /* 0x000fd000000e040c */
.L_x_6:
[-CC-:B------:R-:W-:Y:S01]  /*0c10*/  SHF.R.U64 R55, R8, R0.reuse, R9.reuse ;  /* 0x0000000008377219 */ /* 0x180fe20000001209 */
[----:B------:R-:W0:Y:S01]  /*0c20*/  LDC R12, c[0x0][0x618] ;  /* 0x00018600ff0c7b82 */ /* 0x000e220000000800 */
[----:B------:R-:W-:Y:S01]  /*0c30*/  SHF.R.U32.HI R7, RZ, R0, R9 ;  /* 0x00000000ff077219 */ /* 0x000fe20000011609 */
[----:B------:R-:W-:Y:S01]  /*0c40*/  ULDC UR4, c[0x0][0x150] ;  /* 0x0000540000047ab9 */ /* 0x000fe20000000800 */
[----:B------:R-:W-:Y:S01]  /*0c50*/  IADD3 R11, P0, RZ, -R55, RZ ;  /* 0x80000037ff0b7210 */ /* 0x000fe20007f1e0ff */
[----:B------:R-:W-:Y:S01]  /*0c60*/  IMAD.MOV.U32 R8, RZ, RZ, R2 ;  /* 0x000000ffff087224 */ /* 0x000fe200078e0002 */
[----:B------:R-:W-:Y:S01]  /*0c70*/  I2FP.F32.U32 R0, R6 ;  /* 0x0000000600007245 */ /* 0x000fe20000201000 */
[----:B------:R-:W-:Y:S02]  /*0c80*/  IMAD.MOV.U32 R9, RZ, RZ, R17 ;  /* 0x000000ffff097224 */ /* 0x000fe400078e0011 */
[----:B------:R-:W1:Y:S01]  /*0c90*/  LDC.64 R30, c[0x0][0x640] ;  /* 0x00019000ff1e7b82 */ /* 0x000e620000000a00 */
[----:B------:R-:W-:-:S02]  /*0ca0*/  IMAD.X R13, RZ, RZ, ~R7, P0 ;  /* 0x000000ffff0d7224 */ /* 0x000fc400000e0e07 */
[----:B------:R-:W-:Y:S01]  /*0cb0*/  FMUL R0, R0, UR4 ;  /* 0x0000000400007c20 */ /* 0x000fe20008400000 */
[----:B------:R-:W-:Y:S01]  /*0cc0*/  IMAD.WIDE.U32 R8, R11, R22, R8 ;  /* 0x000000160b087225 */ /* 0x000fe200078e0008 */
[----:B------:R-:W-:-:S03]  /*0cd0*/  ULDC UR4, c[0x0][0x154] ;  /* 0x0000550000047ab9 */ /* 0x000fc60000000800 */
[----:B------:R-:W-:Y:S01]  /*0ce0*/  IMAD R10, R13, R22, RZ ;  /* 0x000000160d0a7224 */ /* 0x000fe200078e02ff */
[----:B------:R-:W2:Y:S01]  /*0cf0*/  LDC R7, c[0x0][0x144] ;  /* 0x00005100ff077b82 */ /* 0x000ea20000000800 */
[----:B------:R-:W3:Y:S02]  /*0d00*/  F2I.U32.TRUNC.NTZ R0, R0 ;  /* 0x0000000000007305 */ /* 0x000ee4000020f000 */
[----:B------:R-:W-:-:S04]  /*0d10*/  IMAD R11, R11, R23, R10 ;  /* 0x000000170b0b7224 */ /* 0x000fc800078e020a */
[----:B------:R-:W-:Y:S01]  /*0d20*/  IMAD.IADD R9, R9, 0x1, R11 ;  /* 0x0000000109097824 */ /* 0x000fe200078e020b */
[----:B------:R-:W4:Y:S01]  /*0d30*/  LDC R24, c[0x0][0x608] ;  /* 0x00018200ff187b82 */ /* 0x000f220000000800 */
[----:B------:R-:W-:-:S03]  /*0d40*/  IMAD.MOV.U32 R11, RZ, RZ, -0x1 ;  /* 0xffffffffff0b7424 */ /* 0x000fc600078e00ff */
[-CC-:B0-----:R-:W-:Y:S02]  /*0d50*/  SHF.R.U64 R22, R8, R12.reuse, R9.reuse ;  /* 0x0000000c08167219 */ /* 0x181fe40000001209 */
[----:B------:R-:W-:Y:S02]  /*0d60*/  I2FP.F32.U32 R8, R5 ;  /* 0x0000000500087245 */ /* 0x000fe40000201000 */
[----:B------:R-:W0:Y:S01]  /*0d70*/  LDC R28, c[0x0][0x658] ;  /* 0x00019600ff1c7b82 */ /* 0x000e220000000800 */
[----:B-1----:R-:W-:Y:S01]  /*0d80*/  ISETP.NE.U32.AND P0, PT, R30, RZ, PT ;  /* 0x000000ff1e00720c */ /* 0x002fe20003f05070 */
[----:B---3--:R-:W-:Y:S02]  /*0d90*/  IMAD.MOV R10, RZ, RZ, -R0 ;  /* 0x000000ffff0a7224 */ /* 0x008fe400078e0a00 */
[----:B------:R-:W-:Y:S01]  /*0da0*/  FMUL R8, R8, UR4 ;  /* 0x0000000408087c20 */ /* 0x000fe20008400000 */
[----:B------:R-:W-:Y:S02]  /*0db0*/  SHF.R.U32.HI R9, RZ, R12, R9 ;  /* 0x0000000cff097219 */ /* 0x000fe40000011609 */
[----:B------:R-:W-:Y:S01]  /*0dc0*/  ISETP.NE.AND.EX P0, PT, R31, RZ, PT, P0 ;  /* 0x000000ff1f00720c */ /* 0x000fe20003f05300 */
[----:B------:R1:W3:Y:S01]  /*0dd0*/  F2I.U32.TRUNC.NTZ R15, R8 ;  /* 0x00000008000f7305 */ /* 0x0002e2000020f000 */
[----:B------:R-:W1:Y:S01]  /*0de0*/  LDC R20, c[0x0][0x148] ;  /* 0x00005200ff147b82 */ /* 0x000e620000000800 */
[----:B--2---:R-:W-:-:S07]  /*0df0*/  IMAD R0, R7, R10, R6 ;  /* 0x0000000a07007224 */ /* 0x004fce00078e0206 */
[----:B------:R-:W2:Y:S01]  /*0e00*/  LDC R26, c[0x0][0x600] ;  /* 0x00018000ff1a7b82 */ /* 0x000ea20000000800 */
[-CC-:B----4-:R-:W-:Y:S02]  /*0e10*/  SHF.R.U64 R32, R22, R24.reuse, R9.reuse ;  /* 0x0000001816207219 */ /* 0x190fe40000001209 */
[----:B------:R-:W-:Y:S01]  /*0e20*/  SHF.R.U32.HI R7, RZ, R24, R9 ;  /* 0x00000018ff077219 */ /* 0x000fe20000011609 */
[----:B------:R-:W-:-:S04]  /*0e30*/  IMAD.MOV.U32 R9, RZ, RZ, 0x1 ;  /* 0x00000001ff097424 */ /* 0x000fc800078e00ff */
[----:B------:R-:W4:Y:S01]  /*0e40*/  LDC R21, c[0x0][0x648] ;  /* 0x00019200ff157b82 */ /* 0x000f220000000800 */
[-C--:B0-----:R-:W-:Y:S02]  /*0e50*/  SHF.L.U32 R6, R11, R28.reuse, RZ ;  /* 0x0000001c0b067219 */ /* 0x081fe400000006ff */
[--C-:B------:R-:W-:Y:S02]  /*0e60*/  SHF.R.U64 R24, R32, R28, R7.reuse ;  /* 0x0000001c20187219 */ /* 0x100fe40000001207 */
[----:B------:R-:W-:Y:S02]  /*0e70*/  LOP3.LUT R13, RZ, R6, RZ, 0x33, !PT ;  /* 0x00000006ff0d7212 */ /* 0x000fe400078e33ff */
[-C--:B------:R-:W-:Y:S01]  /*0e80*/  SHF.R.U32.HI R7, RZ, R28.reuse, R7 ;  /* 0x0000001cff077219 */ /* 0x080fe20000011607 */
[----:B------:R-:W0:Y:S01]  /*0e90*/  LDC R23, c[0x0][0x638] ;  /* 0x00018e00ff177b82 */ /* 0x000e220000000800 */
[----:B------:R-:W-:Y:S01]  /*0ea0*/  SHF.L.U32 R12, R9, R28, RZ ;  /* 0x0000001c090c7219 */ /* 0x000fe200000006ff */
[----:B------:R-:W-:-:S06]  /*0eb0*/  IMAD.MOV.U32 R6, RZ, RZ, R24 ;  /* 0x000000ffff067224 */ /* 0x000fcc00078e0018 */
[----:B------:R-:W0:Y:S01]  /*0ec0*/  LDC R49, c[0x0][0x610] ;  /* 0x00018400ff317b82 */ /* 0x000e220000000800 */
[----:B-1-3--:R-:W-:Y:S05]  /*0ed0*/  @!P0 BRA `(.L_x_7) ;  /* 0x0000000000288947 */ /* 0x00afea0003800000 */
[----:B------:R-:W1:Y:S02]  /*0ee0*/  LDC R11, c[0x0][0x64c] ;  /* 0x00019300ff0b7b82 */ /* 0x000e640000000800 */
[----:B-1----:R-:W-:-:S05]  /*0ef0*/  IADD3 R11, P0, R24, R11, RZ ;  /* 0x0000000b180b7210 */ /* 0x002fca0007f1e0ff */
        /* <DEDUP_REMOVED lines=8> */
.L_x_7:
[----:B----4-:R-:W-:Y:S01]  /*0f80*/  SHF.R.U64 R6, R6, R21, R7 ;  /* 0x0000001506067219 */ /* 0x010fe20000001207 */
[----:B--2---:R-:W-:Y:S01]  /*0f90*/  VIADD R7, R26, 0xffffffff ;  /* 0xffffffff1a077836 */ /* 0x004fe20000000000 */
[----:B------:R-:W-:Y:S01]  /*0fa0*/  LOP3.LUT R13, R32, R13, RZ, 0xc0, !PT ;  /* 0x0000000d200d7212 */ /* 0x000fe200078ec0ff */
[----:B------:R-:W-:Y:S02]  /*0fb0*/  IMAD.MOV R15, RZ, RZ, -R15 ;  /* 0x000000ffff0f7224 */ /* 0x000fe400078e0a0f */
[----:B------:R-:W-:Y:S02]  /*0fc0*/  IMAD.MOV R8, RZ, RZ, -R6 ;  /* 0x000000ffff087224 */ /* 0x000fe400078e0a06 */
[----:B------:R-:W-:Y:S01]  /*0fd0*/  IMAD R13, R12, R6, R13 ;  /* 0x000000060c0d7224 */ /* 0x000fe200078e020d */
[----:B------:R-:W-:Y:S01]  /*0fe0*/  LOP3.LUT R6, R22, R7, RZ, 0xc0, !PT ;  /* 0x0000000716067212 */ /* 0x000fe200078ec0ff */
[----:B------:R-:W-:Y:S02]  /*0ff0*/  @P3 IMAD R0, R20, R15, R5 ;  /* 0x0000000f14003224 */ /* 0x000fe400078e0205 */
[----:B0-----:R-:W-:-:S02]  /*1000*/  IMAD R5, R8, R23, R24 ;  /* 0x0000001708057224 */ /* 0x001fc400078e0218 */
[----:B------:R-:W-:Y:S02]  /*1010*/  IMAD R49, R13, R49, R0 ;  /* 0x000000310d317224 */ /* 0x000fe400078e0200 */
[----:B------:R-:W-:Y:S02]  /*1020*/  IMAD R6, R5, R26, R6 ;  /* 0x0000001a05067224 */ /* 0x000fe400078e0206 */
[----:B------:R-:W-:-:S03]  /*1030*/  IMAD.MOV.U32 R0, RZ, RZ, 0x1 ;  /* 0x00000001ff007424 */ /* 0x000fc600078e00ff */
[----:B------:R-:W-:Y:S02]  /*1040*/  SEL R50, R6, R49, !P3 ;  /* 0x0000003106327207 */ /* 0x000fe40005800000 */
[----:B------:R-:W-:-:S07]  /*1050*/  SEL R49, R49, R6, !P3 ;  /* 0x0000000631317207 */ /* 0x000fce0005800000 */
.L_x_5:
[----:B------:R-:W-:-:S08]  /*1060*/  NOP ;  /* 0x0000000000007918 */ /* 0x000fd00000000000 */
[----:B------:R-:W0:Y:S02]  /*1070*/  USETMAXREG.TRY_ALLOC.CTAPOOL UP0, 0xe8 ;  /* 0x000000e8000079c8 */ /* 0x000e240008000600 */
[----:B0-----:R-:W-:-:S13]  /*1080*/  PLOP3.LUT P0, PT, PT, PT, UP0, 0x80, 0x0 ;  /* 0x000000000000781c */ /* 0x001fda0003f0f008 */
[----:B------:R-:W-:Y:S05]  /*1090*/  @!P0 BRA `(.L_x_5) ;  /* 0xfffffffc00f08947 */ /* 0x000fea000383ffff */
[----:B------:R-:W-:Y:S01]  /*10a0*/  ULDC.64 UR4, c[0x0][0x598] ;  /* 0x0001660000047ab9 */ /* 0x000fe20000000a00 */
[----:B------:R-:W-:Y:S01]  /*10b0*/  ULDC.64 UR38, c[0x0][0x208] ;  /* 0x0000820000267ab9 */ /* 0x000fe20000000a00 */
[----:B------:R-:W-:-:S04]  /*10c0*/  ISETP.NE.U32.AND P0, PT, RZ, UR4, PT ;  /* 0x00000004ff007c0c */ /* 0x000fc8000bf05070 */
[----:B------:R-:W-:-:S13]  /*10d0*/  ISETP.NE.AND.EX P0, PT, RZ, UR5, PT, P0 ;  /* 0x00000005ff007c0c */ /* 0x000fda000bf05300 */
[----:B------:R-:W-:Y:S05]  /*10e0*/  @!P0 BRA `(.L_x_8) ;  /* 0x00000000001c8947 */ /* 0x000fea0003800000 */
[----:B------:R-:W0:Y:S02]  /*10f0*/  LDC.64 R6, c[0x0][0x598] ;  /* 0x00016600ff067b82 */ /* 0x000e240000000a00 */
[----:B0-----:R-:W2:Y:S02]  /*1100*/  LDG.E.64 R6, desc[UR38][R6.64] ;  /* 0x0000002606067981 */ /* 0x001ea4000c1e1b00 */
[----:B--2---:R-:W-:-:S04]  /*1110*/  ISETP.NE.U32.AND P0, PT, R6, RZ, PT ;  /* 0x000000ff0600720c */ /* 0x004fc80003f05070 */
[----:B------:R-:W-:-:S13]  /*1120*/  ISETP.NE.AND.EX P0, PT, R7, RZ, PT, P0 ;  /* 0x000000ff0700720c */ /* 0x000fda0003f05300 */
[----:B------:R-:W-:Y:S05]  /*1130*/  @!P0 BRA `(.L_x_8) ;  /* 0x0000000000088947 */ /* 0x000fea0003800000 */
[----:B------:R0:W5:Y:S01]  /*1140*/  LD.E R19, desc[UR38][R6.64] ;  /* 0x0000002606137980 */ /* 0x000162000c101900 */
[----:B------:R-:W-:Y:S05]  /*1150*/  BRA `(.L_x_9) ;  /* 0x0000000000247947 */ /* 0x000fea0003800000 */
.L_x_8:
[----:B------:R-:W-:Y:S02]  /*1160*/  ULDC.64 UR4, c[0x0][0x588] ;  /* 0x0001620000047ab9 */ /* 0x000fe40000000a00 */
[----:B------:R-:W-:-:S04]  /*1170*/  ISETP.NE.U32.AND P0, PT, RZ, UR4, PT ;  /* 0x00000004ff007c0c */ /* 0x000fc8000bf05070 */
[----:B------:R-:W-:-:S13]  /*1180*/  ISETP.NE.AND.EX P0, PT, RZ, UR5, PT, P0 ;  /* 0x00000005ff007c0c */ /* 0x000fda000bf05300 */
[----:B------:R-:W-:Y:S05]  /*1190*/  @!P0 BRA `(.L_x_10) ;  /* 0x00000000000c8947 */ /* 0x000fea0003800000 */
[----:B------:R-:W0:Y:S02]  /*11a0*/  LDC.64 R6, c[0x0][0x588] ;  /* 0x00016200ff067b82 */ /* 0x000e240000000a00 */
[----:B0-----:R1:W5:Y:S01]  /*11b0*/  LDG.E R19, desc[UR38][R6.64] ;  /* 0x0000002606137981 */ /* 0x001362000c1e1900 */
[----:B------:R-:W-:Y:S05]  /*11c0*/  BRA `(.L_x_9) ;  /* 0x0000000000087947 */ /* 0x000fea0003800000 */
.L_x_10:
[----:B------:R-:W-:Y:S02]  /*11d0*/  ULDC UR4, c[0x0][0x580] ;  /* 0x0001600000047ab9 */ /* 0x000fe40000000800 */
[----:B------:R-:W-:-:S07]  /*11e0*/  IMAD.U32 R19, RZ, RZ, UR4 ;  /* 0x00000004ff137e24 */ /* 0x000fce000f8e00ff */
.L_x_9:
[----:B------:R-:W-:Y:S02]  /*11f0*/  ULDC.64 UR4, c[0x0][0x5a0] ;  /* 0x0001680000047ab9 */ /* 0x000fe40000000a00 */
[----:B------:R-:W-:-:S04]  /*1200*/  ISETP.NE.U32.AND P0, PT, RZ, UR4, PT ;  /* 0x00000004ff007c0c */ /* 0x000fc8000bf05070 */
[----:B------:R-:W-:-:S13]  /*1210*/  ISETP.NE.AND.EX P0, PT, RZ, UR5, PT, P0 ;  /* 0x00000005ff007c0c */ /* 0x000fda000bf05300 */
[----:B------:R-:W-:Y:S05]  /*1220*/  @!P0 BRA `(.L_x_11) ;  /* 0x00000000001c8947 */ /* 0x000fea0003800000 */
[----:B01----:R-:W0:Y:S02]  /*1230*/  LDC.64 R6, c[0x0][0x5a0] ;  /* 0x00016800ff067b82 */ /* 0x003e240000000a00 */
[----:B0-----:R-:W2:Y:S02]  /*1240*/  LDG.E.64 R6, desc[UR38][R6.64] ;  /* 0x0000002606067981 */ /* 0x001ea4000c1e1b00 */
[----:B--2---:R-:W-:-:S04]  /*1250*/  ISETP.NE.U32.AND P0, PT, R6, RZ, PT ;  /* 0x000000ff0600720c */ /* 0x004fc80003f05070 */
[----:B------:R-:W-:-:S13]  /*1260*/  ISETP.NE.AND.EX P0, PT, R7, RZ, PT, P0 ;  /* 0x000000ff0700720c */ /* 0x000fda0003f05300 */
[----:B------:R-:W-:Y:S05]  /*1270*/  @!P0 BRA `(.L_x_11) ;  /* 0x0000000000088947 */ /* 0x000fea0003800000 */
[----:B------:R0:W5:Y:S01]  /*1280*/  LD.E R40, desc[UR38][R6.64] ;  /* 0x0000002606287980 */ /* 0x000162000c101900 */
[----:B------:R-:W-:Y:S05]  /*1290*/  BRA `(.L_x_12) ;  /* 0x0000000000247947 */ /* 0x000fea0003800000 */
.L_x_11:
[----:B------:R-:W-:Y:S02]  /*12a0*/  ULDC.64 UR4, c[0x0][0x590] ;  /* 0x0001640000047ab9 */ /* 0x000fe40000000a00 */
[----:B------:R-:W-:-:S04]  /*12b0*/  ISETP.NE.U32.AND P0, PT, RZ, UR4, PT ;  /* 0x00000004ff007c0c */ /* 0x000fc8000bf05070 */
[----:B------:R-:W-:-:S13]  /*12c0*/  ISETP.NE.AND.EX P0, PT, RZ, UR5, PT, P0 ;  /* 0x00000005ff007c0c */ /* 0x000fda000bf05300 */
[----:B------:R-:W-:Y:S05]  /*12d0*/  @!P0 BRA `(.L_x_13) ;  /* 0x00000000000c8947 */ /* 0x000fea0003800000 */
[----:B------:R-:W2:Y:S02]  /*12e0*/  LDC.64 R40, c[0x0][0x590] ;  /* 0x00016400ff287b82 */ /* 0x000ea40000000a00 */
[----:B--2---:R2:W5:Y:S01]  /*12f0*/  LDG.E R40, desc[UR38][R40.64] ;  /* 0x0000002628287981 */ /* 0x004562000c1e1900 */
[----:B------:R-:W-:Y:S05]  /*1300*/  BRA `(.L_x_12) ;  /* 0x0000000000087947 */ /* 0x000fea0003800000 */
.L_x_13:
[----:B------:R-:W-:Y:S02]  /*1310*/  ULDC UR4, c[0x0][0x584] ;  /* 0x0001610000047ab9 */ /* 0x000fe40000000800 */
[----:B------:R-:W-:-:S07]  /*1320*/  IMAD.U32 R40, RZ, RZ, UR4 ;  /* 0x00000004ff287e24 */ /* 0x000fce000f8e00ff */
.L_x_12:
[----:B------:R-:W-:-:S13]  /*1330*/  LOP3.LUT P0, RZ, R0, 0xff, RZ, 0xc0, !PT ;  /* 0x000000ff00ff7812 */ /* 0x000fda000780c0ff */
[----:B------:R-:W-:Y:S05]  /*1340*/  @!P0 EXIT ;  /* 0x000000000000894d */ /* 0x000fea0003800000 */
[----:B------:R-:W3:Y:S01]  /*1350*/  LDC R42, c[0x0][0x658] ;  /* 0x00019600ff2a7b82 */ /* 0x000ee20000000800 */
[----:B------:R-:W-:Y:S01]  /*1360*/  ULDC.64 UR6, c[0x0][0x288] ;  /* 0x0000a20000067ab9 */ /* 0x000fe20000000a00 */
[----:B------:R-:W-:Y:S01]  /*1370*/  LOP3.LUT R14, R14, 0x1, RZ, 0xc0, !PT ;  /* 0x000000010e0e7812 */ /* 0x000fe200078ec0ff */
[----:B------:R-:W-:Y:S01]  /*1380*/  UIADD3 UR4, UR7, 0x1f, URZ ;  /* 0x0000001f07047890 */ /* 0x000fe2000fffe03f */
[----:B------:R-:W-:Y:S01]  /*1390*/  SHF.R.U32.HI R0, RZ, 0x2, R3 ;  /* 0x00000002ff007819 */ /* 0x000fe20000011603 */
[----:B01----:R-:W-:Y:S01]  /*13a0*/  IMAD.MOV.U32 R7, RZ, RZ, -0x1 ;  /* 0xffffffffff077424 */ /* 0x003fe200078e00ff */
[----:B------:R-:W-:Y:S01]  /*13b0*/  SHF.R.U32.HI R4, RZ, 0x1, R4 ;  /* 0x00000001ff047819 */ /* 0x000fe20000011604 */
[----:B------:R-:W-:Y:S01]  /*13c0*/  USHF.R.S32.HI UR5, URZ, 0x1f, UR4 ;  /* 0x0000001f3f057899 */ /* 0x000fe20008011404 */
[----:B------:R-:W0:Y:S01]  /*13d0*/  LDC R45, c[0x0][0x600] ;  /* 0x00018000ff2d7b82 */ /* 0x000e220000000800 */
[----:B------:R-:W-:Y:S01]  /*13e0*/  IMAD.SHL.U32 R5, R14, 0x40, RZ ;  /* 0x000000400e057824 */ /* 0x000fe200078e00ff */
[----:B------:R-:W-:Y:S01]  /*13f0*/  LOP3.LUT R0, R0, 0x7, RZ, 0xc0, !PT ;  /* 0x0000000700007812 */ /* 0x000fe200078ec0ff */
[----:B------:R-:W-:Y:S01]  /*1400*/  ULEA.HI UR5, UR5, UR4, URZ, 0x5 ;  /* 0x0000000405057291 */ /* 0x000fe2000f8f283f */
[----:B------:R-:W-:Y:S01]  /*1410*/  LOP3.LUT R23, R4, 0x30, RZ, 0xc0, !PT ;  /* 0x0000003004177812 */ /* 0x000fe200078ec0ff */
[----:B------:R-:W-:Y:S01]  /*1420*/  IMAD.MOV.U32 R9, RZ, RZ, 0x1 ;  /* 0x00000001ff097424 */ /* 0x000fe200078e00ff */
[--C-:B------:R-:W-:Y:S01]  /*1430*/  LOP3.LUT R22, R5, 0x40, R0.reuse, 0xe2, !PT ;  /* 0x0000004005167812 */ /* 0x100fe200078ee200 */
[----:B------:R-:W-:Y:S01]  /*1440*/  USHF.R.S32.HI UR43, URZ, 0x5, UR5 ;  /* 0x000000053f2b7899 */ /* 0x000fe20008011405 */
[-C--:B------:R-:W-:Y:S01]  /*1450*/  IADD3 R5, RZ, -R23.reuse, -R0 ;  /* 0x80000017ff057210 */ /* 0x080fe20007ffe800 */
[----:B------:R-:W-:Y:S01]  /*1460*/  IMAD.U32 R6, RZ, RZ, UR6 ;  /* 0x00000006ff067e24 */ /* 0x000fe2000f8e00ff */
[C---:B--2---:R-:W-:Y:S01]  /*1470*/  LOP3.LUT R41, R3.reuse, 0x3, RZ, 0xc0, !PT ;  /* 0x0000000303297812 */ /* 0x044fe200078ec0ff */
[----:B------:R-:W-:Y:S01]  /*1480*/  UISETP.LT.AND UP0, UPT, UR43, 0x1, UPT ;  /* 0x000000012b00788c */ /* 0x000fe2000bf01270 */
[----:B------:R-:W-:Y:S01]  /*1490*/  LOP3.LUT R46, R3, 0x80, RZ, 0xc0, !PT ;  /* 0x00000080032e7812 */ /* 0x000fe200078ec0ff */
[----:B------:R-:W-:Y:S01]  /*14a0*/  IMAD R5, R14, -0x40, R5 ;  /* 0xffffffc00e057824 */ /* 0x000fe200078e0205 */
[----:B------:R-:W-:Y:S01]  /*14b0*/  ULDC UR4, c[0x0][0x284] ;  /* 0x0000a10000047ab9 */ /* 0x000fe20000000800 */
[----:B------:R-:W-:Y:S01]  /*14c0*/  LOP3.LUT R22, R22, R23, RZ, 0xfc, !PT ;  /* 0x0000001716167212 */ /* 0x000fe200078efcff */
[----:B------:R-:W-:Y:S01]  /*14d0*/  USEL UR46, UR43, 0x1, UP0 ;  /* 0x000000012b2e7887 */ /* 0x000fe20008000000 */
[-C--:B---3--:R-:W-:Y:S01]  /*14e0*/  SHF.L.U32 R7, R7, R42.reuse, RZ ;  /* 0x0000002a07077219 */ /* 0x088fe200000006ff */
[----:B------:R-:W-:Y:S01]  /*14f0*/  IMAD R41, R41, -0x2, R6 ;  /* 0xfffffffe29297824 */ /* 0x000fe200078e0206 */
[----:B------:R-:W-:Y:S01]  /*1500*/  SHF.L.U32 R42, R9, R42, RZ ;  /* 0x0000002a092a7219 */ /* 0x000fe200000006ff */
[----:B------:R-:W-:Y:S01]  /*1510*/  IMAD.SHL.U32 R43, R3, 0x2, RZ ;  /* 0x00000002032b7824 */ /* 0x000fe200078e00ff */
[----:B------:R-:W-:Y:S01]  /*1520*/  LOP3.LUT R59, R18, 0x1, RZ, 0xfc, !PT ;  /* 0x00000001123b7812 */ /* 0x000fe200078efcff */
[----:B------:R-:W-:Y:S01]  /*1530*/  VIADD R48, R5, UR4 ;  /* 0x0000000405307c36 */ /* 0x000fe20008000000 */
[----:B------:R-:W-:Y:S01]  /*1540*/  SHF.R.U32.HI R46, RZ, 0x7, R46 ;  /* 0x00000007ff2e7819 */ /* 0x000fe2000001162e */
[----:B0-----:R-:W-:Y:S01]  /*1550*/  VIADD R45, R45, 0xffffffff ;  /* 0xffffffff2d2d7836 */ /* 0x001fe20000000000 */
[----:B------:R-:W-:Y:S01]  /*1560*/  LOP3.LUT R44, RZ, R7, RZ, 0x33, !PT ;  /* 0x00000007ff2c7212 */ /* 0x000fe200078e33ff */
[----:B------:R-:W-:Y:S01]  /*1570*/  IMAD.MOV.U32 R23, RZ, RZ, RZ ;  /* 0x000000ffff177224 */ /* 0x000fe200078e00ff */
[----:B------:R-:W-:Y:S01]  /*1580*/  ULDC.64 UR6, c[0x0][0x5c8] ;  /* 0x0001720000067ab9 */ /* 0x000fe20000000a00 */
[----:B------:R-:W-:-:S02]  /*1590*/  UIADD3 UR46, UR43, -UR46, URZ ;  /* 0x8000002e2b2e7290 */ /* 0x000fc4000fffe03f */
[----:B------:R-:W-:Y:S02]  /*15a0*/  USHF.L.U64.HI UR44, UR6, 0x3, UR7 ;  /* 0x00000003062c7899 */ /* 0x000fe40008010207 */
[----:B------:R-:W-:Y:S01]  /*15b0*/  USHF.L.U32 UR45, UR6, 0x3, URZ ;  /* 0x00000003062d7899 */ /* 0x000fe2000800063f */
[----:B------:R-:W-:Y:S01]  /*15c0*/  UMOV UR40, URZ ;  /* 0x0000003f00287c82 */ /* 0x000fe20008000000 */
[----:B------:R-:W-:-:S10]  /*15d0*/  UMOV UR41, URZ ;  /* 0x0000003f00297c82 */ /* 0x000fd40008000000 */
.L_x_67:
[----:B------:R-:W0:Y:S01]  /*15e0*/  SHFL.IDX PT, R0, R46, RZ, 0x1f ;  /* 0x00001fff2e007589 */ /* 0x000e2200000e0000 */
[----:B------:R-:W1:Y:S01]  /*15f0*/  S2UR UR7, SR_CgaCtaId ;  /* 0x00000000000779c3 */ /* 0x000e620000008800 */
[----:B------:R-:W-:Y:S01]  /*1600*/  UMOV UR6, 0x400 ;  /* 0x0000040000067882 */ /* 0x000fe20000000000 */
[----:B0-----:R-:W-:Y:S01]  /*1610*/  R2UR UR4, R0 ;  /* 0x00000000000472ca */ /* 0x001fe200000e0000 */
[----:B-1----:R-:W-:-:S12]  /*1620*/  ULEA UR6, UR7, UR6, 0x18 ;  /* 0x0000000607067291 */ /* 0x002fd8000f8ec03f */
[----:B------:R-:W-:-:S04]  /*1630*/  ULEA.HI UR5, UR4, UR4, URZ, 0x1 ;  /* 0x0000000404057291 */ /* 0x000fc8000f8f083f */
[----:B------:R-:W-:-:S04]  /*1640*/  ULOP3.LUT UR5, UR5, 0x1ffffe, URZ, 0xc0, !UPT ;  /* 0x001ffffe05057892 */ /* 0x000fc8000f8ec03f */
[----:B------:R-:W-:-:S03]  /*1650*/  UIADD3 UR5, UR4, -UR5, URZ ;  /* 0x8000000504057290 */ /* 0x000fc6000fffe03f */
[----:B------:R-:W-:Y:S01]  /*1660*/  ULDC UR4, c[0x0][0x28c] ;  /* 0x0000a30000047ab9 */ /* 0x000fe20000000800 */
[----:B------:R-:W-:Y:S01]  /*1670*/  ULEA UR5, UR5, UR6, 0xb ;  /* 0x0000000605057291 */ /* 0x000fe2000f8e583f */
[----:B------:R-:W-:-:S03]  /*1680*/  ISETP.LT.AND P0, PT, RZ, UR4, PT ;  /* 0x00000004ff007c0c */ /* 0x000fc6000bf01270 */
[----:B------:R-:W-:-:S04]  /*1690*/  UIADD3 UR5, UR5, 0x300, URZ ;  /* 0x0000030005057890 */ /* 0x000fc8000fffe03f */
[----:B------:R-:W-:-:S04]  /*16a0*/  USHF.R.U32.HI UR5, URZ, 0x4, UR5 ;  /* 0x000000043f057899 */ /* 0x000fc80008011605 */
[----:B------:R-:W-:-:S04]  /*16b0*/  ULOP3.LUT UR5, UR5, 0x3fff, URZ, 0xc0, !UPT ;  /* 0x00003fff05057892 */ /* 0x000fc8000f8ec03f */
[----:B------:R-:W-:Y:S01]  /*16c0*/  ULOP3.LUT UR47, UR5, 0x10000, URZ, 0xfc, !UPT ;  /* 0x00010000052f7892 */ /* 0x000fe2000f8efc3f */
[----:B--234-:R-:W-:Y:S11]  /*16d0*/  @P0 BRA `(.L_x_14) ;  /* 0x0000000000400947 */ /* 0x01cff60003800000 */
[----:B------:R-:W-:Y:S01]  /*16e0*/  MOV R0, 0x0 ;  /* 0x0000000000007802 */ /* 0x000fe20000000f00 */
[----:B------:R-:W-:Y:S01]  /*16f0*/  ULDC.64 UR4, c[0x4][0x68] ;  /* 0x01001a0000047ab9 */ /* 0x000fe20000000a00 */
[----:B------:R-:W-:Y:S01]  /*1700*/  ULDC.64 UR6, c[0x4][0x8] ;  /* 0x0100020000067ab9 */ /* 0x000fe20000000a00 */
[----:B------:R-:W-:Y:S01]  /*1710*/  IMAD.U32 R4, RZ, RZ, UR4 ;  /* 0x00000004ff047e24 */ /* 0x000fe2000f8e00ff */
[----:B------:R0:W1:Y:S01]  /*1720*/  LDC.64 R14, c[0x4][R0] ;  /* 0x01000000000e7b82 */ /* 0x0000620000000a00 */
[----:B------:R-:W-:Y:S01]  /*1730*/  IMAD.U32 R5, RZ, RZ, UR5 ;  /* 0x00000005ff057e24 */ /* 0x000fe2000f8e00ff */
[----:B------:R-:W-:Y:S01]  /*1740*/  ULDC.64 UR4, c[0x4][0x70] ;  /* 0x01001c0000047ab9 */ /* 0x000fe20000000a00 */
[----:B------:R-:W-:Y:S02]  /*1750*/  IMAD.U32 R10, RZ, RZ, UR6 ;  /* 0x00000006ff0a7e24 */ /* 0x000fe4000f8e00ff */
[----:B------:R-:W-:Y:S02]  /*1760*/  IMAD.U32 R6, RZ, RZ, UR4 ;  /* 0x00000004ff067e24 */ /* 0x000fe4000f8e00ff */
[----:B------:R-:W-:-:S02]  /*1770*/  IMAD.U32 R7, RZ, RZ, UR5 ;  /* 0x00000005ff077e24 */ /* 0x000fc4000f8e00ff */
[----:B------:R-:W-:Y:S02]  /*1780*/  IMAD.U32 R11, RZ, RZ, UR7 ;  /* 0x00000007ff0b7e24 */ /* 0x000fe4000f8e00ff */
[----:B------:R-:W-:Y:S02]  /*1790*/  IMAD.MOV.U32 R8, RZ, RZ, 0x1e1 ;  /* 0x000001e1ff087424 */ /* 0x000fe400078e00ff */
[----:B------:R-:W-:Y:S02]  /*17a0*/  IMAD.MOV.U32 R12, RZ, RZ, 0x1 ;  /* 0x00000001ff0c7424 */ /* 0x000fe400078e00ff */
[----:B0-----:R-:W-:-:S07]  /*17b0*/  IMAD.MOV.U32 R13, RZ, RZ, RZ ;  /* 0x000000ffff0d7224 */ /* 0x001fce00078e00ff */
[----:B------:R-:W-:-:S07]  /*17c0*/  LEPC R20, `(.L_x_14) ;  /* 0x000000001014794e */ /* 0x000fce0000000000 */
[----:B-1---5:R-:W-:Y:S05]  /*17d0*/  CALL.ABS.NOINC R14 ;  /* 0x000000000e007343 */ /* 0x022fea0003c00000 */
.L_x_14:
[----:B------:R-:W-:-:S13]  /*17e0*/  ISETP.NE.AND P0, PT, R59, 0x3, PT ;  /* 0x000000033b00780c */ /* 0x000fda0003f05270 */
[----:B------:R-:W-:Y:S05]  /*17f0*/  @!P0 BRA `(.L_x_15) ;  /* 0x0000000000048947 */ /* 0x000fea0003800000 */
[----:B------:R-:W-:Y:S01]  /*1800*/  BPT.TRAP 0x1 ;  /* 0x000000040000795c */ /* 0x000fe20000300000 */
.L_x_15:
[----:B------:R-:W0:Y:S01]  /*1810*/  S2UR UR5, SR_CgaCtaId ;  /* 0x00000000000579c3 */ /* 0x000e220000008800 */
[----:B------:R-:W-:Y:S01]  /*1820*/  UMOV UR4, 0x400 ;  /* 0x0000040000047882 */ /* 0x000fe20000000000 */
[----:B------:R-:W-:Y:S02]  /*1830*/  IMAD.U32 R0, RZ, RZ, UR40 ;  /* 0x00000028ff007e24 */ /* 0x000fe4000f8e00ff */
[----:B------:R-:W-:-:S03]  /*1840*/  IMAD.U32 R3, RZ, RZ, UR41 ;  /* 0x00000029ff037e24 */ /* 0x000fc6000f8e00ff */
[----:B------:R-:W-:Y:S01]  /*1850*/  SHF.L.U32 R0, R0, 0x1f, RZ ;  /* 0x0000001f00007819 */ /* 0x000fe200000006ff */
[----:B0-----:R-:W-:-:S06]  /*1860*/  ULEA UR4, UR5, UR4, 0x18 ;  /* 0x0000000405047291 */ /* 0x001fcc000f8ec03f */
[----:B------:R-:W-:-:S04]  /*1870*/  IMAD.U32 R6, RZ, RZ, UR4 ;  /* 0x00000004ff067e24 */ /* 0x000fc8000f8e00ff */
[----:B------:R-:W-:-:S04]  /*1880*/  IMAD R3, R3, 0x8, R6 ;  /* 0x0000000803037824 */ /* 0x000fc800078e0206 */
[----:B------:R0:W1:Y:S01]  /*1890*/  SYNCS.PHASECHK.TRANS64.TRYWAIT P1, [R3+URZ], R0 ;  /* 0x00000000030075a7 */ /* 0x000062000802017f */
[----:B------:R-:W-:Y:S05]  /*18a0*/  @!P0 BRA `(.L_x_16) ;  /* 0x0000000000048947 */ /* 0x000fea0003800000 */
[----:B------:R-:W-:Y:S01]  /*18b0*/  BPT.TRAP 0x1 ;  /* 0x000000040000795c */ /* 0x000fe20000300000 */
.L_x_16:
[----:B------:R-:W-:-:S05]  /*18c0*/  IMAD.U32 R4, RZ, RZ, UR46 ;  /* 0x0000002eff047e24 */ /* 0x000fca000f8e00ff */
[----:B------:R-:W-:Y:S01]  /*18d0*/  ISETP.GE.AND P2, PT, R4, 0x1, PT ;  /* 0x000000010400780c */ /* 0x000fe20003f46270 */
[----:B-1----:R-:W-:-:S12]  /*18e0*/  @P1 BRA `(.L_x_17) ;  /* 0x0000000000081947 */ /* 0x002fd80003800000 */
[----:B------:R-:W1:Y:S02]  /*18f0*/  SYNCS.PHASECHK.TRANS64.TRYWAIT P1, [R3+URZ], R0 ;  /* 0x00000000030075a7 */ /* 0x000e64000802017f */
[----:B-1----:R-:W-:Y:S05]  /*1900*/  @!P1 BRA `(.L_x_18) ;  /* 0x0000004400449947 */ /* 0x002fea0003800000 */
.L_x_17:
[----:B------:R-:W-:Y:S05]  /*1910*/  WARPSYNC.ALL ;  /* 0x0000000000007948 */ /* 0x000fea0003800000 */
[----:B------:R-:W-:Y:S01]  /*1920*/  R2UR UR4, R6 ;  /* 0x00000000060472ca */ /* 0x000fe200000e0000 */
[----:B------:R-:W-:Y:S01]  /*1930*/  WARPGROUP.ARRIVE ;  /* 0x00000000000079c5 */ /* 0x000fe20000000000 */
[----:B------:R-:W-:Y:S01]  /*1940*/  UMOV UR5, 0xc0000010 ;  /* 0xc000001000057882 */ /* 0x000fe20000000000 */
[----:B------:R-:W-:-:S10]  /*1950*/  UMOV UR7, 0xc0000010 ;  /* 0xc000001000077882 */ /* 0x000fd40000000000 */
[----:B------:R-:W-:-:S04]  /*1960*/  UIADD3 UR4, UR4, 0x33300, URZ ;  /* 0x0003330004047890 */ /* 0x000fc8000fffe03f */
[----:B------:R-:W-:-:S04]  /*1970*/  USHF.R.U32.HI UR4, URZ, 0x4, UR4 ;  /* 0x000000043f047899 */ /* 0x000fc80008011604 */
[----:B------:R-:W-:-:S04]  /*1980*/  ULOP3.LUT UR4, UR4, 0x3fff, URZ, 0xc0, !UPT ;  /* 0x00003fff04047892 */ /* 0x000fc8000f8ec03f */
[----:B------:R-:W-:Y:S02]  /*1990*/  ULOP3.LUT UR10, UR4, 0x10000, URZ, 0xfc, !UPT ;  /* 0x00010000040a7892 */ /* 0x000fe4000f8efc3f */
[----:B------:R-:W-:Y:S02]  /*19a0*/  UIMAD UR4, UR41, 0x180, UR47 ;  /* 0x00000180290478a4 */ /* 0x000fe4000f8e022f */
[----:B------:R-:W-:Y:S02]  /*19b0*/  ULEA UR6, UR41, UR10, 0x5 ;  /* 0x0000000a29067291 */ /* 0x000fe4000f8e283f */
[----:B------:R-:W-:-:S07]  /*19c0*/  UIADD3 UR8, UR4, 0x100, URZ ;  /* 0x0000010004087890 */ /* 0x000fce000fffe03f */
[----:B------:R-:W-:Y:S01]  /*19d0*/  IGMMA.64x16x32.S8.S8 R32, gdesc[UR4], RZ, !UPT, gsb0 ;  /* 0x00600000042079f1 */ /* 0x000fe2000c0410ff */
[----:B------:R-:W-:Y:S01]  /*19e0*/  UMOV UR4, UR8 ;  /* 0x0000000800047c82 */ /* 0x000fe20008000000 */
[----:B------:R-:W-:Y:S01]  /*19f0*/  UMOV UR5, 0xc0000010 ;  /* 0xc000001000057882 */ /* 0x000fe20000000000 */
[----:B------:R-:W-:Y:S02]  /*1a00*/  WARPGROUP.DEPBAR.LE gsb0, 0x0 ;  /* 0x00008000000079c5 */ /* 0x000fe40000010000 */
[----:B------:R-:W-:-:S06]  /*1a10*/  WARPGROUP.ARRIVE ;  /* 0x00000000000079c5 */ /* 0x000fcc0000000000 */
[----:B------:R-:W-:Y:S03]  /*1a20*/  IGMMA.64x16x32.S8.S8 R24, gdesc[UR4], RZ, !UPT, gsb0 ;  /* 0x00600000041879f1 */ /* 0x000fe6000c0410ff */
[----:B------:R-:W-:Y:S02]  /*1a30*/  WARPGROUP.DEPBAR.LE gsb0, 0x0 ;  /* 0x00008000000079c5 */ /* 0x000fe40000010000 */
[----:B------:R-:W-:Y:S05]  /*1a40*/  @!P2 BRA `(.L_x_19) ;  /* 0x0000000000e0a947 */ /* 0x000fea0003800000 */
[----:B------:R-:W-:Y:S01]  /*1a50*/  UIADD3 UR4, UR41, 0x1, URZ ;  /* 0x0000000129047890 */ /* 0x000fe2000fffe03f */
[----:B01----:R-:W-:Y:S02]  /*1a60*/  IMAD.U32 R0, RZ, RZ, UR46 ;  /* 0x0000002eff007e24 */ /* 0x003fe4000f8e00ff */
[----:B------:R-:W-:Y:S01]  /*1a70*/  IMAD.U32 R3, RZ, RZ, UR41 ;  /* 0x00000029ff037e24 */ /* 0x000fe2000f8e00ff */
[----:B------:R-:W-:-:S04]  /*1a80*/  UISETP.NE.AND UP0, UPT, UR4, 0x22, UPT ;  /* 0x000000220400788c */ /* 0x000fc8000bf05270 */
[----:B------:R-:W-:Y:S02]  /*1a90*/  USEL UR5, URZ, 0x1, UP0 ;  /* 0x000000013f057887 */ /* 0x000fe40008000000 */
[----:B------:R-:W-:Y:S02]  /*1aa0*/  USEL UR8, UR4, URZ, UP0 ;  /* 0x0000003f04087287 */ /* 0x000fe40008000000 */
[----:B------:R-:W-:-:S06]  /*1ab0*/  ULOP3.LUT UR5, UR40, UR5, URZ, 0x3c, !UPT ;  /* 0x0000000528057292 */ /* 0x000fcc000f8e3c3f */
[----:B------:R-:W-:-:S07]  /*1ac0*/  IMAD.U32 R7, RZ, RZ, UR5 ;  /* 0x00000005ff077e24 */ /* 0x000fce000f8e00ff */
.L_x_26:
[----:B0-----:R-:W-:Y:S05]  /*1ad0*/  @!P0 BRA `(.L_x_20) ;  /* 0x0000000000048947 */ /* 0x001fea0003800000 */
[----:B------:R-:W-:Y:S01]  /*1ae0*/  BPT.TRAP 0x1 ;  /* 0x000000040000795c */ /* 0x000fe20000300000 */
.L_x_20:
[----:B------:R-:W0:Y:S01]  /*1af0*/  S2UR UR5, SR_CgaCtaId ;  /* 0x00000000000579c3 */ /* 0x000e220000008800 */
[----:B------:R-:W-:Y:S01]  /*1b00*/  UMOV UR4, 0x400 ;  /* 0x0000040000047882 */ /* 0x000fe20000000000 */
[----:B------:R-:W-:Y:S01]  /*1b10*/  IMAD.U32 R5, RZ, RZ, UR8 ;  /* 0x00000008ff057e24 */ /* 0x000fe2000f8e00ff */
[----:B------:R-:W-:Y:S01]  /*1b20*/  SHF.L.U32 R4, R7, 0x1f, RZ ;  /* 0x0000001f07047819 */ /* 0x000fe200000006ff */
[----:B0-----:R-:W-:-:S06]  /*1b30*/  ULEA UR4, UR5, UR4, 0x18 ;  /* 0x0000000405047291 */ /* 0x001fcc000f8ec03f */
[----:B------:R-:W-:-:S04]  /*1b40*/  IMAD.U32 R6, RZ, RZ, UR4 ;  /* 0x00000004ff067e24 */ /* 0x000fc8000f8e00ff */
[----:B------:R-:W-:-:S04]  /*1b50*/  IMAD R5, R5, 0x8, R6 ;  /* 0x0000000805057824 */ /* 0x000fc800078e0206 */
[----:B------:R0:W1:Y:S01]  /*1b60*/  SYNCS.PHASECHK.TRANS64.TRYWAIT P1, [R5+URZ], R4 ;  /* 0x00000004050075a7 */ /* 0x000062000802017f */
[----:B------:R-:W-:Y:S05]  /*1b70*/  @!P0 BRA `(.L_x_21) ;  /* 0x0000000000048947 */ /* 0x000fea0003800000 */
[----:B------:R-:W-:Y:S01]  /*1b80*/  BPT.TRAP 0x1 ;  /* 0x000000040000795c */ /* 0x000fe20000300000 */
.L_x_21:
[----:B-1----:R-:W-:Y:S05]  /*1b90*/  @P1 BRA `(.L_x_22) ;  /* 0x0000000000081947 */ /* 0x002fea0003800000 */
[----:B------:R-:W1:Y:S02]  /*1ba0*/  SYNCS.PHASECHK.TRANS64.TRYWAIT P1, [R5+URZ], R4 ;  /* 0x00000004050075a7 */ /* 0x000e64000802017f */
[----:B-1----:R-:W-:Y:S05]  /*1bb0*/  @!P1 BRA `(.L_x_23) ;  /* 0x0000004000ac9947 */ /* 0x002fea0003800000 */
.L_x_22:
[----:B------:R-:W-:Y:S01]  /*1bc0*/  ULEA UR6, UR8, UR10, 0x5 ;  /* 0x0000000a08067291 */ /* 0x000fe2000f8e283f */
[----:B------:R-:W-:Y:S01]  /*1bd0*/  WARPGROUP.ARRIVE ;  /* 0x00000000000079c5 */ /* 0x000fe20000000000 */
[----:B------:R-:W-:Y:S01]  /*1be0*/  UIMAD UR4, UR8, 0x180, UR47 ;  /* 0x00000180080478a4 */ /* 0x000fe2000f8e022f */
[----:B------:R-:W-:Y:S01]  /*1bf0*/  UMOV UR7, 0xc0000010 ;  /* 0xc000001000077882 */ /* 0x000fe20000000000 */
[----:B------:R-:W-:Y:S02]  /*1c00*/  UMOV UR5, 0xc0000010 ;  /* 0xc000001000057882 */ /* 0x000fe40000000000 */
[----:B------:R-:W-:-:S05]  /*1c10*/  UIADD3 UR9, UR4, 0x100, URZ ;  /* 0x0000010004097890 */ /* 0x000fca000fffe03f */
[----:B------:R-:W-:Y:S01]  /*1c20*/  IGMMA.64x16x32.S8.S8 R32, gdesc[UR4], R32, gsb0 ;  /* 0x00600000042079f1 */ /* 0x000fe20008041020 */
[----:B------:R-:W-:Y:S01]  /*1c30*/  UMOV UR5, 0xc0000010 ;  /* 0xc000001000057882 */ /* 0x000fe20000000000 */
[----:B------:R-:W-:Y:S01]  /*1c40*/  UMOV UR4, UR9 ;  /* 0x0000000900047c82 */ /* 0x000fe20008000000 */
[----:B------:R-:W-:Y:S02]  /*1c50*/  WARPGROUP.DEPBAR.LE gsb0, 0x0 ;  /* 0x00008000000079c5 */ /* 0x000fe40000010000 */
[----:B------:R-:W-:-:S06]  /*1c60*/  WARPGROUP.ARRIVE ;  /* 0x00000000000079c5 */ /* 0x000fcc0000000000 */
[----:B------:R-:W-:Y:S03]  /*1c70*/  IGMMA.64x16x32.S8.S8 R24, gdesc[UR4], R24, gsb0 ;  /* 0x00600000041879f1 */ /* 0x000fe60008041018 */
[----:B------:R-:W-:Y:S02]  /*1c80*/  WARPGROUP.DEPBAR.LE gsb0, 0x0 ;  /* 0x00008000000079c5 */ /* 0x000fe40000010000 */
[----:B------:R-:W-:Y:S05]  /*1c90*/  @!P0 BRA `(.L_x_24) ;  /* 0x0000000000048947 */ /* 0x000fea0003800000 */
[----:B------:R-:W-:Y:S01]  /*1ca0*/  BPT.TRAP 0x1 ;  /* 0x000000040000795c */ /* 0x000fe20000300000 */
.L_x_24:
[----:B01----:R-:W-:Y:S01]  /*1cb0*/  IMAD R4, R3, 0x8, R6 ;  /* 0x0000000803047824 */ /* 0x003fe200078e0206 */
[----:B------:R-:W-:-:S03]  /*1cc0*/  ISETP.GT.U32.AND P1, PT, R18, 0x1, PT ;  /* 0x000000011200780c */ /* 0x000fc60003f24070 */
[----:B------:R-:W-:-:S05]  /*1cd0*/  VIADD R4, R4, 0x110 ;  /* 0x0000011004047836 */ /* 0x000fca0000000000 */
[----:B------:R-:W-:-:S04]  /*1ce0*/  PRMT R4, RZ, 0x654, R4 ;  /* 0x00000654ff047816 */ /* 0x000fc80000000004 */
[----:B------:R0:W-:Y:S01]  /*1cf0*/  SYNCS.ARRIVE.TRANS64.RED.A1T0 RZ, [R4+URZ], RZ ;  /* 0x000000ff04ff79a7 */ /* 0x0001e2000810043f */
[----:B------:R-:W-:Y:S05]  /*1d00*/  @P1 BRA `(.L_x_25) ;  /* 0x0000000000041947 */ /* 0x000fea0003800000 */
[----:B------:R-:W-:Y:S01]  /*1d10*/  BPT.TRAP 0x1 ;  /* 0x000000040000795c */ /* 0x000fe20000300000 */
.L_x_25:
[----:B------:R-:W-:Y:S01]  /*1d20*/  UIADD3 UR8, UR8, 0x1, URZ ;  /* 0x0000000108087890 */ /* 0x000fe2000fffe03f */
[C---:B------:R-:W-:Y:S01]  /*1d30*/  ISETP.GT.AND P2, PT, R0.reuse, 0x1, PT ;  /* 0x000000010000780c */ /* 0x040fe20003f44270 */
[----:B------:R-:W-:Y:S02]  /*1d40*/  VIADD R3, R3, 0x1 ;  /* 0x0000000103037836 */ /* 0x000fe40000000000 */
[----:B------:R-:W-:Y:S01]  /*1d50*/  UISETP.NE.AND UP0, UPT, UR8, 0x22, UPT ;  /* 0x000000220800788c */ /* 0x000fe2000bf05270 */
[----:B------:R-:W-:Y:S02]  /*1d60*/  VIADD R0, R0, 0xffffffff ;  /* 0xffffffff00007836 */ /* 0x000fe40000000000 */
[C---:B------:R-:W-:Y:S01]  /*1d70*/  ISETP.NE.AND P1, PT, R3.reuse, 0x22, PT ;  /* 0x000000220300780c */ /* 0x040fe20003f25270 */
[----:B------:R-:W-:Y:S02]  /*1d80*/  USEL UR4, URZ, 0x1, UP0 ;  /* 0x000000013f047887 */ /* 0x000fe40008000000 */
[----:B------:R-:W-:Y:S01]  /*1d90*/  USEL UR8, UR8, URZ, UP0 ;  /* 0x0000003f08087287 */ /* 0x000fe20008000000 */
[----:B------:R-:W-:-:S03]  /*1da0*/  SEL R3, R3, RZ, P1 ;  /* 0x000000ff03037207 */ /* 0x000fc60000800000 */
[----:B------:R-:W-:Y:S01]  /*1db0*/  LOP3.LUT R7, R7, UR4, RZ, 0x3c, !PT ;  /* 0x0000000407077c12 */ /* 0x000fe2000f8e3cff */
[----:B------:R-:W-:Y:S07]  /*1dc0*/  @P2 BRA `(.L_x_26) ;  /* 0xfffffffc00402947 */ /* 0x000fee000383ffff */
.L_x_19:
[----:B01----:R-:W0:Y:S02]  /*1dd0*/  LDC R0, c[0x0][0x28c] ;  /* 0x0000a300ff007b82 */ /* 0x003e240000000800 */
[----:B0-----:R-:W-:-:S13]  /*1de0*/  ISETP.GE.AND P1, PT, R0, 0x1, PT ;  /* 0x000000010000780c */ /* 0x001fda0003f26270 */
[----:B------:R-:W-:Y:S05]  /*1df0*/  @!P1 BRA `(.L_x_27) ;  /* 0x0000000000389947 */ /* 0x000fea0003800000 */
[----:B------:R-:W-:Y:S05]  /*1e00*/  @!P0 BRA `(.L_x_28) ;  /* 0x0000000000048947 */ /* 0x000fea0003800000 */
[----:B------:R-:W-:Y:S01]  /*1e10*/  BPT.TRAP 0x1 ;  /* 0x000000040000795c */ /* 0x000fe20000300000 */
.L_x_28:
[----:B------:R-:W-:Y:S01]  /*1e20*/  UIADD3 UR6, UR46, UR41, URZ ;  /* 0x000000292e067290 */ /* 0x000fe2000fffe03f */
[----:B------:R-:W-:-:S03]  /*1e30*/  ISETP.GT.U32.AND P0, PT, R18, 0x1, PT ;  /* 0x000000011200780c */ /* 0x000fc60003f04070 */
[----:B------:R-:W-:-:S04]  /*1e40*/  UIMAD.WIDE.U32 UR4, UR6, -0xf0f0f0f, URZ ;  /* 0xf0f0f0f1060478a5 */ /* 0x000fc8000f8e003f */
[----:B------:R-:W-:-:S04]  /*1e50*/  USHF.R.U32.HI UR4, URZ, 0x5, UR5 ;  /* 0x000000053f047899 */ /* 0x000fc80008011605 */
[----:B------:R-:W-:-:S06]  /*1e60*/  UIMAD UR6, UR4, -0x22, UR6 ;  /* 0xffffffde040678a4 */ /* 0x000fcc000f8e0206 */
[----:B------:R-:W-:-:S04]  /*1e70*/  IMAD.U32 R3, RZ, RZ, UR6 ;  /* 0x00000006ff037e24 */ /* 0x000fc8000f8e00ff */
[----:B------:R-:W-:-:S04]  /*1e80*/  IMAD R0, R3, 0x8, R6 ;  /* 0x0000000803007824 */ /* 0x000fc800078e0206 */
[----:B------:R-:W-:-:S05]  /*1e90*/  VIADD R0, R0, 0x110 ;  /* 0x0000011000007836 */ /* 0x000fca0000000000 */
[----:B------:R-:W-:-:S04]  /*1ea0*/  PRMT R0, RZ, 0x654, R0 ;  /* 0x00000654ff007816 */ /* 0x000fc80000000000 */
[----:B------:R0:W-:Y:S01]  /*1eb0*/  SYNCS.ARRIVE.TRANS64.RED.A1T0 RZ, [R0+URZ], RZ ;  /* 0x000000ff00ff79a7 */ /* 0x0001e2000810043f */
[----:B------:R-:W-:Y:S05]  /*1ec0*/  @P0 BRA `(.L_x_27) ;  /* 0x0000000000040947 */ /* 0x000fea0003800000 */
[----:B------:R-:W-:Y:S01]  /*1ed0*/  BPT.TRAP 0x1 ;  /* 0x000000040000795c */ /* 0x000fe20000300000 */
.L_x_27:
[----:B------:R-:W-:Y:S01]  /*1ee0*/  UISETP.GE.U32.AND UP1, UPT, UR43, 0x22, UPT ;  /* 0x000000222b00788c */ /* 0x000fe2000bf26070 */
[----:B------:R-:W-:Y:S01]  /*1ef0*/  IMAD.SHL.U32 R12, R50, 0x10, RZ ;  /* 0x00000010320c7824 */ /* 0x000fe200078e00ff */
[----:B------:R-:W-:Y:S01]  /*1f00*/  UIADD3 UR41, UR43, UR41, URZ ;  /* 0x000000292b297290 */ /* 0x000fe2000fffe03f */
[----:B------:R-:W-:Y:S01]  /*1f10*/  IMAD R3, R49, 0xc0, RZ ;  /* 0x000000c031037824 */ /* 0x000fe200078e02ff */
[----:B------:R-:W-:Y:S01]  /*1f20*/  ULDC UR7, c[0x0][0x288] ;  /* 0x0000a20000077ab9 */ /* 0x000fe20000000800 */
[----:B0-----:R-:W-:Y:S01]  /*1f30*/  IMAD.MOV.U32 R0, RZ, RZ, -0x1 ;  /* 0xffffffffff007424 */ /* 0x001fe200078e00ff */
[----:B------:R-:W-:Y:S01]  /*1f40*/  UISETP.GT.U32.AND UP0, UPT, UR41, 0x21, UPT ;  /* 0x000000212900788c */ /* 0x000fe2000bf04070 */
[----:B------:R-:W-:-:S03]  /*1f50*/  ISETP.GE.AND P0, PT, R12, UR7, PT ;  /* 0x000000070c007c0c */ /* 0x000fc6000bf06270 */
[----:B------:R-:W-:Y:S02]  /*1f60*/  UISETP.LT.U32.AND UP0, UPT, UR43, 0x22, UP0 ;  /* 0x000000222b00788c */ /* 0x000fe40008701070 */
[----:B------:R-:W-:Y:S02]  /*1f70*/  @UP1 UIMAD.WIDE.U32 UR4, UR41, -0xf0f0f0f, URZ ;  /* 0xf0f0f0f1290418a5 */ /* 0x000fe4000f8e003f */
[----:B------:R-:W-:Y:S02]  /*1f80*/  USEL UR6, URZ, 0x1, !UP0 ;  /* 0x000000013f067887 */ /* 0x000fe4000c000000 */
[----:B------:R-:W-:Y:S02]  /*1f90*/  @UP1 USHF.R.U32.HI UR4, URZ, 0x5, UR5 ;  /* 0x000000053f041899 */ /* 0x000fe40008011605 */
[----:B------:R-:W-:Y:S01]  /*1fa0*/  ULOP3.LUT UR40, UR40, UR6, URZ, 0x3c, !UPT ;  /* 0x0000000628287292 */ /* 0x000fe2000f8e3c3f */
[----:B------:R-:W-:Y:S02]  /*1fb0*/  ULDC UR5, c[0x0][0x284] ;  /* 0x0000a10000057ab9 */ /* 0x000fe40000000800 */
[----:B------:R-:W-:Y:S01]  /*1fc0*/  ISETP.GE.OR P0, PT, R3, UR5, P0 ;  /* 0x0000000503007c0c */ /* 0x000fe20008706670 */
[----:B------:R-:W-:-:S12]  /*1fd0*/  @UP1 ULOP3.LUT UR40, UR40, 0x1, UR4, 0x78, !UPT ;  /* 0x0000000128281892 */ /* 0x000fd8000f8e7804 */
[----:B------:R-:W-:Y:S05]  /*1fe0*/  @P0 BRA `(.L_x_29) ;  /* 0x0000001000480947 */ /* 0x000fea0003800000 */
[----:B------:R-:W0:Y:S01]  /*1ff0*/  LDC.64 R20, c[0x0][0x5c8] ;  /* 0x00017200ff147b82 */ /* 0x000e220000000a00 */
[----:B------:R-:W-:Y:S01]  /*2000*/  SHF.R.S32.HI R13, RZ, 0x1f, R55 ;  /* 0x0000001fff0d7819 */ /* 0x000fe20000011437 */
[----:B------:R-:W-:Y:S01]  /*2010*/  ULDC.64 UR4, c[0x0][0x5d0] ;  /* 0x0001740000047ab9 */ /* 0x000fe20000000a00 */
[----:B------:R-:W-:Y:S01]  /*2020*/  LOP3.LUT R8, R12, 0x6, R43, 0xf8, !PT ;  /* 0x000000060c087812 */ /* 0x000fe200078ef82b */
[----:B------:R-:W-:Y:S01]  /*2030*/  IMAD.WIDE R50, R49, 0xc0, R22 ;  /* 0x000000c031327825 */ /* 0x000fe200078e0216 */
[----:B------:R-:W-:Y:S02]  /*2040*/  BSSY B0, `(.L_x_29) ;  /* 0x000010c000007945 */ /* 0x000fe40003800000 */
[----:B------:R-:W-:Y:S01]  /*2050*/  SHF.R.S32.HI R9, RZ, 0x1f, R8 ;  /* 0x0000001fff097819 */ /* 0x000fe20000011408 */
[----:B------:R-:W-:Y:S02]  /*2060*/  IMAD R4, R13, UR4, RZ ;  /* 0x000000040d047c24 */ /* 0x000fe4000f8e02ff */
[----:B------:R-:W-:-:S02]  /*2070*/  IMAD.IADD R64, R48, 0x1, -R3 ;  /* 0x0000000130407824 */ /* 0x000fc400078e0a03 */
[C---:B------:R-:W-:Y:S02]  /*2080*/  IMAD R7, R55.reuse, UR5, R4 ;  /* 0x0000000537077c24 */ /* 0x040fe4000f8e0204 */
[----:B------:R-:W-:Y:S01]  /*2090*/  IMAD.WIDE.U32 R4, R55, UR4, R8 ;  /* 0x0000000437047c25 */ /* 0x000fe2000f8e0008 */
[----:B------:R-:W-:-:S03]  /*20a0*/  ULDC.64 UR4, c[0x0][0x5c0] ;  /* 0x0001700000047ab9 */ /* 0x000fc60000000a00 */
[----:B------:R-:W-:Y:S02]  /*20b0*/  IMAD.IADD R5, R5, 0x1, R7 ;  /* 0x0000000105057824 */ /* 0x000fe400078e0207 */
[----:B------:R-:W-:Y:S02]  /*20c0*/  IMAD.IADD R65, R41, 0x1, -R12 ;  /* 0x0000000129417824 */ /* 0x000fe400078e0a0c */
[-C--:B0-----:R-:W-:Y:S02]  /*20d0*/  IMAD R6, R51, R20.reuse, RZ ;  /* 0x0000001433067224 */ /* 0x081fe400078e02ff */
[----:B------:R-:W-:-:S04]  /*20e0*/  IMAD.WIDE.U32 R4, R50, R20, R4 ;  /* 0x0000001432047225 */ /* 0x000fc800078e0004 */
[----:B------:R-:W-:Y:S01]  /*20f0*/  IMAD R7, R50, R21, R6 ;  /* 0x0000001532077224 */ /* 0x000fe200078e0206 */
[----:B------:R-:W-:-:S04]  /*2100*/  IADD3 R14, P0, R4, UR4, RZ ;  /* 0x00000004040e7c10 */ /* 0x000fc8000ff1e0ff */
[----:B------:R-:W-:Y:S01]  /*2110*/  IADD3.X R15, R5, UR5, R7, P0, !PT ;  /* 0x00000005050f7c10 */ /* 0x000fe200087fe407 */
[----:B------:R-:W-:Y:S01]  /*2120*/  IMAD R5, R21, 0x78, RZ ;  /* 0x0000007815057824 */ /* 0x000fe200078e02ff */
[----:B------:R-:W-:-:S04]  /*2130*/  IADD3 R10, P0, R14, UR45, RZ ;  /* 0x0000002d0e0a7c10 */ /* 0x000fc8000ff1e0ff */
[----:B------:R-:W-:Y:S02]  /*2140*/  IADD3.X R11, R15, UR44, RZ, P0, !PT ;  /* 0x0000002c0f0b7c10 */ /* 0x000fe400087fe4ff */
[----:B-----5:R-:W-:Y:S01]  /*2150*/  ISETP.NE.AND P0, PT, R40, RZ, PT ;  /* 0x000000ff2800720c */ /* 0x020fe20003f05270 */
[----:B------:R-:W-:-:S04]  /*2160*/  IMAD.WIDE.U32 R6, R20, 0x78, R10 ;  /* 0x0000007814067825 */ /* 0x000fc800078e000a */
[----:B------:R-:W-:Y:S01]  /*2170*/  IMAD.IADD R7, R7, 0x1, R5 ;  /* 0x0000000107077824 */ /* 0x000fe200078e0205 */
[----:B------:R-:W-:-:S04]  /*2180*/  IADD3 R4, P1, R6, UR45, RZ ;  /* 0x0000002d06047c10 */ /* 0x000fc8000ff3e0ff */
[----:B------:R-:W-:-:S03]  /*2190*/  IADD3.X R5, R7, UR44, RZ, P1, !PT ;  /* 0x0000002c07057c10 */ /* 0x000fc60008ffe4ff */
[----:B------:R-:W-:Y:S06]  /*21a0*/  @!P0 BRA `(.L_x_30) ;  /* 0x0000000800ec8947 */ /* 0x000fec0003800000 */
[----:B------:R-:W0:Y:S01]  /*21b0*/  LDC.64 R60, c[0x0][0x5b0] ;  /* 0x00016c00ff3c7b82 */ /* 0x000e220000000a00 */
[----:B------:R-:W-:Y:S01]  /*21c0*/  ULDC.64 UR4, c[0x0][0x5b8] ;  /* 0x00016e0000047ab9 */ /* 0x000fe20000000a00 */
[----:B------:R-:W-:Y:S01]  /*21d0*/  ISETP.GE.AND P0, PT, R64, 0x1, PT ;  /* 0x000000014000780c */ /* 0x000fe20003f06270 */
[----:B------:R-:W-:Y:S01]  /*21e0*/  IMAD R12, R13, UR4, RZ ;  /* 0x000000040d0c7c24 */ /* 0x000fe2000f8e02ff */
[----:B------:R-:W-:Y:S01]  /*21f0*/  BSSY B1, `(.L_x_31) ;  /* 0x0000011000017945 */ /* 0x000fe20003800000 */
[----:B------:R-:W-:Y:S01]  /*2200*/  IMAD.WIDE.U32 R52, R55, UR4, R8 ;  /* 0x0000000437347c25 */ /* 0x000fe2000f8e0008 */
[----:B------:R-:W-:Y:S02]  /*2210*/  ISETP.LT.OR P2, PT, R65, 0x1, !P0 ;  /* 0x000000014100780c */ /* 0x000fe40004741670 */
[----:B------:R-:W1:Y:S01]  /*2220*/  LDC.64 R62, c[0x0][0x5a8] ;  /* 0x00016a00ff3e7b82 */ /* 0x000e620000000a00 */
[----:B------:R-:W-:Y:S02]  /*2230*/  IMAD R13, R55, UR5, R12 ;  /* 0x00000005370d7c24 */ /* 0x000fe4000f8e020c */
[----:B------:R-:W-:-:S02]  /*2240*/  IMAD.MOV.U32 R12, RZ, RZ, R52 ;  /* 0x000000ffff0c7224 */ /* 0x000fc400078e0034 */
[----:B------:R-:W-:Y:S02]  /*2250*/  IMAD.IADD R13, R53, 0x1, R13 ;  /* 0x00000001350d7824 */ /* 0x000fe400078e020d */
[-C--:B0-----:R-:W-:Y:S01]  /*2260*/  IMAD R3, R51, R60.reuse, RZ ;  /* 0x0000003c33037224 */ /* 0x081fe200078e02ff */
[----:B------:R-:W-:Y:S01]  /*2270*/  SHF.L.U64.HI R21, R60, 0x3, R61 ;  /* 0x000000033c157819 */ /* 0x000fe2000001023d */
[----:B------:R-:W-:-:S04]  /*2280*/  IMAD.WIDE.U32 R8, R50, R60, R12 ;  /* 0x0000003c32087225 */ /* 0x000fc800078e000c */
[----:B------:R-:W-:Y:S01]  /*2290*/  IMAD R3, R50, R61, R3 ;  /* 0x0000003d32037224 */ /* 0x000fe200078e0203 */
[----:B-1----:R-:W-:Y:S01]  /*22a0*/  IADD3 R54, P1, R8, R62, RZ ;  /* 0x0000003e08367210 */ /* 0x002fe20007f3e0ff */
[----:B------:R-:W-:Y:S02]  /*22b0*/  IMAD.SHL.U32 R20, R60, 0x8, RZ ;  /* 0x000000083c147824 */ /* 0x000fe400078e00ff */
[----:B------:R-:W-:Y:S01]  /*22c0*/  IMAD R8, R51, R60, RZ ;  /* 0x0000003c33087224 */ /* 0x000fe200078e02ff */
[----:B------:R-:W-:Y:S01]  /*22d0*/  IADD3.X R55, R63, R9, R3, P1, !PT ;  /* 0x000000093f377210 */ /* 0x000fe20000ffe403 */
[----:B------:R-:W-:Y:S08]  /*22e0*/  @P2 BRA `(.L_x_32) ;  /* 0x0000000000042947 */ /* 0x000ff00003800000 */
[----:B------:R0:W5:Y:S02]  /*22f0*/  LDG.E.U8 R47, desc[UR38][R54.64] ;  /* 0x00000026362f7981 */ /* 0x000164000c1e1100 */
.L_x_32:
[----:B------:R-:W-:Y:S05]  /*2300*/  BSYNC B1 ;  /* 0x0000000000017941 */ /* 0x000fea0003800000 */
.L_x_31:
[----:B-----5:R-:W-:Y:S01]  /*2310*/  LOP3.LUT R3, R47, 0xffff, RZ, 0xc0, !PT ;  /* 0x0000ffff2f037812 */ /* 0x020fe200078ec0ff */
[-C--:B------:R-:W-:Y:S01]  /*2320*/  IMAD R49, R61, R50.reuse, R8 ;  /* 0x000000323d317224 */ /* 0x080fe200078e0208 */
[----:B------:R-:W-:Y:S01]  /*2330*/  ISETP.LT.OR P3, PT, R65, 0x2, !P0 ;  /* 0x000000024100780c */ /* 0x000fe20004761670 */
[----:B------:R-:W-:Y:S01]  /*2340*/  IMAD.WIDE.U32 R8, R60, R50, R20 ;  /* 0x000000323c087225 */ /* 0x000fe200078e0014 */
[----:B------:R-:W-:Y:S01]  /*2350*/  PRMT R3, R3, 0x8880, RZ ;  /* 0x0000888003037816 */ /* 0x000fe200000000ff */
[----:B------:R-:W-:Y:S01]  /*2360*/  BSSY B1, `(.L_x_33) ;  /* 0x000000d000017945 */ /* 0x000fe20003800000 */
[----:B------:R-:W-:Y:S01]  /*2370*/  ISETP.GE.AND P1, PT, R64, 0x9, PT ;  /* 0x000000094000780c */ /* 0x000fe20003f26270 */
[----:B------:R-:W-:Y:S01]  /*2380*/  IMAD.IADD R9, R9, 0x1, R49 ;  /* 0x0000000109097824 */ /* 0x000fe200078e0231 */
[----:B------:R-:W-:Y:S01]  /*2390*/  IADD3 R56, P4, P5, R52, R62, R8 ;  /* 0x0000003e34387210 */ /* 0x000fe20007d9e008 */
[----:B------:R-:W-:-:S03]  /*23a0*/  IMAD R58, R3, R40, RZ ;  /* 0x00000028033a7224 */ /* 0x000fc600078e02ff */
[----:B------:R-:W-:Y:S01]  /*23b0*/  IADD3.X R57, R13, R63, R9, P4, P5 ;  /* 0x0000003f0d397210 */ /* 0x000fe200027ea409 */
[----:B------:R-:W-:Y:S01]  /*23c0*/  @!P2 IMAD R3, R32, R19, R58 ;  /* 0x000000132003a224 */ /* 0x000fe200078e023a */
[----:B------:R-:W-:-:S04]  /*23d0*/  ISETP.LT.OR P4, PT, R65, 0x1, !P1 ;  /* 0x000000014100780c */ /* 0x000fc80004f81670 */
[----:B------:R1:W-:Y:S01]  /*23e0*/  @!P2 STG.E.U8 desc[UR38][R14.64], R3 ;  /* 0x000000030e00a986 */ /* 0x0003e2000c101126 */
[----:B------:R-:W-:Y:S08]  /*23f0*/  @P3 BRA `(.L_x_34) ;  /* 0x00000000000c3947 */ /* 0x000ff00003800000 */
[----:B------:R-:W1:Y:S02]  /*2400*/  LDG.E.U8 R47, desc[UR38][R54.64+0x1] ;  /* 0x00000126362f7981 */ /* 0x000e64000c1e1100 */
[----:B-1----:R-:W-:-:S05]  /*2410*/  PRMT R3, R47, 0x8880, RZ ;  /* 0x000088802f037816 */ /* 0x002fca00000000ff */
[----:B------:R-:W-:-:S07]  /*2420*/  IMAD R58, R3, R40, RZ ;  /* 0x00000028033a7224 */ /* 0x000fce00078e02ff */
.L_x_34:
[----:B------:R-:W-:Y:S05]  /*2430*/  BSYNC B1 ;  /* 0x0000000000017941 */ /* 0x000fea0003800000 */
.L_x_33:
[----:B------:R-:W-:Y:S01]  /*2440*/  @!P3 IMAD R33, R33, R19, R58 ;  /* 0x000000132121b224 */ /* 0x000fe200078e023a */
[----:B------:R-:W-:Y:S01]  /*2450*/  BSSY B1, `(.L_x_35) ;  /* 0x0000008000017945 */ /* 0x000fe20003800000 */
[----:B------:R-:W-:Y:S02]  /*2460*/  @!P3 IMAD.MOV.U32 R8, RZ, RZ, R14 ;  /* 0x000000ffff08b224 */ /* 0x000fe400078e000e */
[----:B------:R-:W-:-:S05]  /*2470*/  @!P3 IMAD.MOV.U32 R9, RZ, RZ, R15 ;  /* 0x000000ffff09b224 */ /* 0x000fca00078e000f */
[----:B------:R2:W-:Y:S01]  /*2480*/  @!P3 STG.E.U8 desc[UR38][R8.64+0x1], R33 ;  /* 0x000001210800b986 */ /* 0x0005e2000c101126 */
[----:B------:R-:W-:Y:S05]  /*2490*/  @P4 BRA `(.L_x_36) ;  /* 0x00000000000c4947 */ /* 0x000fea0003800000 */
[----:B------:R-:W1:Y:S02]  /*24a0*/  LDG.E.U8 R47, desc[UR38][R56.64] ;  /* 0x00000026382f7981 */ /* 0x000e64000c1e1100 */
[----:B-1----:R-:W-:-:S05]  /*24b0*/  PRMT R3, R47, 0x8880, RZ ;  /* 0x000088802f037816 */ /* 0x002fca00000000ff */
[----:B------:R-:W-:-:S07]  /*24c0*/  IMAD R58, R3, R40, RZ ;  /* 0x00000028033a7224 */ /* 0x000fce00078e02ff */
.L_x_36:
[----:B------:R-:W-:Y:S05]  /*24d0*/  BSYNC B1 ;  /* 0x0000000000017941 */ /* 0x000fea0003800000 */
.L_x_35:
[C---:B------:R-:W-:Y:S01]  /*24e0*/  ISETP.LT.OR P3, PT, R65.reuse, 0x2, !P1 ;  /* 0x000000024100780c */ /* 0x040fe20004f61670 */
[----:B-1----:R-:W-:Y:S01]  /*24f0*/  @!P4 IMAD R3, R34, R19, R58 ;  /* 0x000000132203c224 */ /* 0x002fe200078e023a */
[----:B------:R-:W-:Y:S01]  /*2500*/  BSSY B1, `(.L_x_37) ;  /* 0x000000b000017945 */ /* 0x000fe20003800000 */
[C---:B------:R-:W-:Y:S02]  /*2510*/  ISETP.LT.OR P5, PT, R65.reuse, 0x9, !P1 ;  /* 0x000000094100780c */ /* 0x040fe40004fa1670 */
[----:B--2---:R-:W-:Y:S01]  /*2520*/  IADD3 R33, P2, R50, 0x80, RZ ;  /* 0x0000008032217810 */ /* 0x004fe20007f5e0ff */
[----:B------:R1:W-:Y:S01]  /*2530*/  @!P4 STG.E.U8 desc[UR38][R10.64], R3 ;  /* 0x000000030a00c986 */ /* 0x0003e2000c101126 */
[C---:B------:R-:W-:Y:S02]  /*2540*/  ISETP.LT.OR P4, PT, R65.reuse, 0x9, !P0 ;  /* 0x000000094100780c */ /* 0x040fe40004781670 */
[C---:B------:R-:W-:Y:S02]  /*2550*/  ISETP.LT.OR P0, PT, R65.reuse, 0xa, !P0 ;  /* 0x0000000a4100780c */ /* 0x040fe40004701670 */
[----:B------:R-:W-:-:S02]  /*2560*/  ISETP.LT.OR P1, PT, R65, 0xa, !P1 ;  /* 0x0000000a4100780c */ /* 0x000fc40004f21670 */
[----:B------:R-:W-:Y:S11]  /*2570*/  @P3 BRA `(.L_x_38) ;  /* 0x00000000000c3947 */ /* 0x000ff60003800000 */
[----:B------:R-:W1:Y:S02]  /*2580*/  LDG.E.U8 R47, desc[UR38][R56.64+0x1] ;  /* 0x00000126382f7981 */ /* 0x000e64000c1e1100 */
[----:B-1----:R-:W-:-:S05]  /*2590*/  PRMT R3, R47, 0x8880, RZ ;  /* 0x000088802f037816 */ /* 0x002fca00000000ff */
[----:B------:R-:W-:-:S07]  /*25a0*/  IMAD R58, R3, R40, RZ ;  /* 0x00000028033a7224 */ /* 0x000fce00078e02ff */
.L_x_38:
[----:B------:R-:W-:Y:S05]  /*25b0*/  BSYNC B1 ;  /* 0x0000000000017941 */ /* 0x000fea0003800000 */
.L_x_37:
[----:B------:R-:W-:Y:S01]  /*25c0*/  @!P3 IMAD R35, R35, R19, R58 ;  /* 0x000000132323b224 */ /* 0x000fe200078e023a */
[----:B------:R-:W-:Y:S04]  /*25d0*/  BSSY B1, `(.L_x_39) ;  /* 0x0000006000017945 */ /* 0x000fe80003800000 */
[----:B------:R2:W-:Y:S01]  /*25e0*/  @!P3 STG.E.U8 desc[UR38][R10.64+0x1], R35 ;  /* 0x000001230a00b986 */ /* 0x0005e2000c101126 */
[----:B------:R-:W-:Y:S05]  /*25f0*/  @P4 BRA `(.L_x_40) ;  /* 0x00000000000c4947 */ /* 0x000fea0003800000 */
[----:B------:R-:W1:Y:S02]  /*2600*/  LDG.E.U8 R47, desc[UR38][R54.64+0x8] ;  /* 0x00000826362f7981 */ /* 0x000e64000c1e1100 */
[----:B-1----:R-:W-:-:S05]  /*2610*/  PRMT R3, R47, 0x8880, RZ ;  /* 0x000088802f037816 */ /* 0x002fca00000000ff */
[----:B------:R-:W-:-:S07]  /*2620*/  IMAD R58, R3, R40, RZ ;  /* 0x00000028033a7224 */ /* 0x000fce00078e02ff */
.L_x_40:
[----:B------:R-:W-:Y:S05]  /*2630*/  BSYNC B1 ;  /* 0x0000000000017941 */ /* 0x000fea0003800000 */
.L_x_39:
[----:B-1----:R-:W-:Y:S01]  /*2640*/  @!P4 IMAD R3, R36, R19, R58 ;  /* 0x000000132403c224 */ /* 0x002fe200078e023a */
[----:B------:R-:W-:Y:S01]  /*2650*/  BSSY B1, `(.L_x_41) ;  /* 0x0000009000017945 */ /* 0x000fe20003800000 */
[----:B------:R-:W-:Y:S02]  /*2660*/  @!P4 IMAD.MOV.U32 R8, RZ, RZ, R14 ;  /* 0x000000ffff08c224 */ /* 0x000fe400078e000e */
[----:B------:R-:W-:Y:S02]  /*2670*/  @!P4 IMAD.MOV.U32 R9, RZ, RZ, R15 ;  /* 0x000000ffff09c224 */ /* 0x000fe400078e000f */
[----:B------:R-:W-:-:S03]  /*2680*/  IMAD.X R51, RZ, RZ, R51, P2 ;  /* 0x000000ffff337224 */ /* 0x000fc600010e0633 */
[----:B------:R1:W-:Y:S01]  /*2690*/  @!P4 STG.E.U8 desc[UR38][R8.64+0x8], R3 ;  /* 0x000008030800c986 */ /* 0x0003e2000c101126 */
[----:B------:R-:W-:Y:S05]  /*26a0*/  @P0 BRA `(.L_x_42) ;  /* 0x00000000000c0947 */ /* 0x000fea0003800000 */
[----:B------:R-:W1:Y:S02]  /*26b0*/  LDG.E.U8 R47, desc[UR38][R54.64+0x9] ;  /* 0x00000926362f7981 */ /* 0x000e64000c1e1100 */
[----:B-1----:R-:W-:-:S05]  /*26c0*/  PRMT R3, R47, 0x8880, RZ ;  /* 0x000088802f037816 */ /* 0x002fca00000000ff */
[----:B------:R-:W-:-:S07]  /*26d0*/  IMAD R58, R3, R40, RZ ;  /* 0x00000028033a7224 */ /* 0x000fce00078e02ff */
.L_x_42:
[----:B------:R-:W-:Y:S05]  /*26e0*/  BSYNC B1 ;  /* 0x0000000000017941 */ /* 0x000fea0003800000 */
.L_x_41:
[----:B------:R-:W-:Y:S01]  /*26f0*/  @!P0 IMAD R37, R37, R19, R58 ;  /* 0x0000001325258224 */ /* 0x000fe200078e023a */
[----:B------:R-:W-:Y:S01]  /*2700*/  BSSY B1, `(.L_x_43) ;  /* 0x0000007000017945 */ /* 0x000fe20003800000 */
[----:B-1----:R-:W-:-:S03]  /*2710*/  IMAD R8, R51, R60, RZ ;  /* 0x0000003c33087224 */ /* 0x002fc600078e02ff */
[----:B------:R1:W-:Y:S01]  /*2720*/  @!P0 STG.E.U8 desc[UR38][R14.64+0x9], R37 ;  /* 0x000009250e008986 */ /* 0x0003e2000c101126 */
[----:B------:R-:W-:Y:S05]  /*2730*/  @P5 BRA `(.L_x_44) ;  /* 0x00000000000c5947 */ /* 0x000fea0003800000 */
[----:B------:R-:W3:Y:S02]  /*2740*/  LDG.E.U8 R47, desc[UR38][R56.64+0x8] ;  /* 0x00000826382f7981 */ /* 0x000ee4000c1e1100 */
[----:B---3--:R-:W-:-:S05]  /*2750*/  PRMT R3, R47, 0x8880, RZ ;  /* 0x000088802f037816 */ /* 0x008fca00000000ff */
[----:B------:R-:W-:-:S07]  /*2760*/  IMAD R58, R3, R40, RZ ;  /* 0x00000028033a7224 */ /* 0x000fce00078e02ff */
.L_x_44:
[----:B------:R-:W-:Y:S05]  /*2770*/  BSYNC B1 ;  /* 0x0000000000017941 */ /* 0x000fea0003800000 */
.L_x_43:
[----:B------:R-:W-:Y:S01]  /*2780*/  @!P5 IMAD R3, R38, R19, R58 ;  /* 0x000000132603d224 */ /* 0x000fe200078e023a */
[----:B------:R-:W-:Y:S01]  /*2790*/  BSSY B1, `(.L_x_45) ;  /* 0x0000009000017945 */ /* 0x000fe20003800000 */
[C---:B-1----:R-:W-:Y:S02]  /*27a0*/  IMAD R15, R33.reuse, R61, R8 ;  /* 0x0000003d210f7224 */ /* 0x042fe400078e0208 */
[CC--:B------:R-:W-:Y:S01]  /*27b0*/  IMAD.WIDE.U32 R20, R33.reuse, R60.reuse, R20 ;  /* 0x0000003c21147225 */ /* 0x0c0fe200078e0014 */
[----:B------:R1:W-:Y:S03]  /*27c0*/  @!P5 STG.E.U8 desc[UR38][R10.64+0x8], R3 ;  /* 0x000008030a00d986 */ /* 0x0003e6000c101126 */
[----:B------:R-:W-:Y:S01]  /*27d0*/  IMAD.WIDE.U32 R8, R33, R60, R12 ;  /* 0x0000003c21087225 */ /* 0x000fe200078e000c */
[----:B------:R-:W-:Y:S06]  /*27e0*/  @P1 BRA `(.L_x_46) ;  /* 0x00000000000c1947 */ /* 0x000fec0003800000 */
[----:B------:R-:W1:Y:S02]  /*27f0*/  LDG.E.U8 R47, desc[UR38][R56.64+0x9] ;  /* 0x00000926382f7981 */ /* 0x000e64000c1e1100 */
[----:B-1----:R-:W-:-:S05]  /*2800*/  PRMT R3, R47, 0x8880, RZ ;  /* 0x000088802f037816 */ /* 0x002fca00000000ff */
[----:B------:R-:W-:-:S07]  /*2810*/  IMAD R58, R3, R40, RZ ;  /* 0x00000028033a7224 */ /* 0x000fce00078e02ff */
.L_x_46:
[----:B------:R-:W-:Y:S05]  /*2820*/  BSYNC B1 ;  /* 0x0000000000017941 */ /* 0x000fea0003800000 */
.L_x_45:
[----:B------:R-:W-:Y:S01]  /*2830*/  @!P1 IMAD R39, R39, R19, R58 ;  /* 0x0000001327279224 */ /* 0x000fe200078e023a */
[----:B------:R-:W-:Y:S01]  /*2840*/  ISETP.GE.AND P2, PT, R64, 0x81, PT ;  /* 0x000000814000780c */ /* 0x000fe20003f46270 */
[----:B------:R-:W-:Y:S01]  /*2850*/  BSSY B1, `(.L_x_47) ;  /* 0x000000c000017945 */ /* 0x000fe20003800000 */
[----:B------:R-:W-:Y:S02]  /*2860*/  IADD3 R8, P5, R8, R62, RZ ;  /* 0x0000003e08087210 */ /* 0x000fe40007fbe0ff */
[----:B------:R3:W-:Y:S01]  /*2870*/  @!P1 STG.E.U8 desc[UR38][R10.64+0x9], R39 ;  /* 0x000009270a009986 */ /* 0x0007e2000c101126 */
[----:B------:R-:W-:Y:S02]  /*2880*/  ISETP.LT.OR P1, PT, R65, 0x1, !P2 ;  /* 0x000000014100780c */ /* 0x000fe40005721670 */
[----:B------:R-:W-:Y:S02]  /*2890*/  IADD3.X R9, R63, R9, R15, P5, !PT ;  /* 0x000000093f097210 */ /* 0x000fe40002ffe40f */
[----:B------:R-:W-:-:S02]  /*28a0*/  ISETP.GE.AND P0, PT, R64, 0x89, PT ;  /* 0x000000894000780c */ /* 0x000fc40003f06270 */
[----:B------:R-:W-:Y:S02]  /*28b0*/  IADD3 R52, P4, P3, R52, R62, R20 ;  /* 0x0000003e34347210 */ /* 0x000fe40007b9e014 */
[----:B------:R-:W-:-:S05]  /*28c0*/  ISETP.LT.OR P5, PT, R65, 0x2, !P2 ;  /* 0x000000024100780c */ /* 0x000fca00057a1670 */
[----:B---3--:R-:W-:Y:S08]  /*28d0*/  @P1 BRA `(.L_x_48) ;  /* 0x00000000000c1947 */ /* 0x008ff00003800000 */
[----:B------:R-:W1:Y:S02]  /*28e0*/  LDG.E.U8 R47, desc[UR38][R8.64] ;  /* 0x00000026082f7981 */ /* 0x000e64000c1e1100 */
[----:B-1----:R-:W-:-:S05]  /*28f0*/  PRMT R3, R47, 0x8880, RZ ;  /* 0x000088802f037816 */ /* 0x002fca00000000ff */
[----:B------:R-:W-:-:S07]  /*2900*/  IMAD R58, R3, R40, RZ ;  /* 0x00000028033a7224 */ /* 0x000fce00078e02ff */
.L_x_48:
[----:B------:R-:W-:Y:S05]  /*2910*/  BSYNC B1 ;  /* 0x0000000000017941 */ /* 0x000fea0003800000 */
.L_x_47:
[----:B-1----:R-:W-:Y:S01]  /*2920*/  @!P1 IMAD R3, R24, R19, R58 ;  /* 0x0000001318039224 */ /* 0x002fe200078e023a */
[----:B------:R-:W-:Y:S01]  /*2930*/  BSSY B1, `(.L_x_49) ;  /* 0x0000007000017945 */ /* 0x000fe20003800000 */
[----:B------:R-:W-:-:S03]  /*2940*/  IMAD.IADD R20, R15, 0x1, R21 ;  /* 0x000000010f147824 */ /* 0x000fc600078e0215 */
[----:B------:R1:W-:Y:S01]  /*2950*/  @!P1 STG.E.U8 desc[UR38][R6.64], R3 ;  /* 0x0000000306009986 */ /* 0x0003e2000c101126 */
[----:B------:R-:W-:Y:S05]  /*2960*/  @P5 BRA `(.L_x_50) ;  /* 0x00000000000c5947 */ /* 0x000fea0003800000 */
[----:B------:R-:W1:Y:S02]  /*2970*/  LDG.E.U8 R47, desc[UR38][R8.64+0x1] ;  /* 0x00000126082f7981 */ /* 0x000e64000c1e1100 */
[----:B-1----:R-:W-:-:S05]  /*2980*/  PRMT R3, R47, 0x8880, RZ ;  /* 0x000088802f037816 */ /* 0x002fca00000000ff */
[----:B------:R-:W-:-:S07]  /*2990*/  IMAD R58, R3, R40, RZ ;  /* 0x00000028033a7224 */ /* 0x000fce00078e02ff */
.L_x_50:
[----:B------:R-:W-:Y:S05]  /*29a0*/  BSYNC B1 ;  /* 0x0000000000017941 */ /* 0x000fea0003800000 */
.L_x_49:
[----:B------:R-:W-:Y:S01]  /*29b0*/  ISETP.LT.OR P1, PT, R65, 0x1, !P0 ;  /* 0x000000014100780c */ /* 0x000fe20004721670 */
[----:B------:R-:W-:Y:S01]  /*29c0*/  @!P5 IMAD R25, R25, R19, R58 ;  /* 0x000000131919d224 */ /* 0x000fe200078e023a */
[----:B------:R-:W-:Y:S01]  /*29d0*/  BSSY B1, `(.L_x_51) ;  /* 0x000000b000017945 */ /* 0x000fe20003800000 */
[----:B------:R-:W-:Y:S02]  /*29e0*/  IADD3.X R53, R13, R63, R20, P4, P3 ;  /* 0x0000003f0d357210 */ /* 0x000fe400027e6414 */
[C---:B------:R-:W-:Y:S01]  /*29f0*/  ISETP.LT.OR P3, PT, R65.reuse, 0x9, !P2 ;  /* 0x000000094100780c */ /* 0x040fe20005761670 */
        /* <DEDUP_REMOVED lines=8> */
.L_x_52:
[----:B------:R-:W-:Y:S05]  /*2a80*/  BSYNC B1 ;  /* 0x0000000000017941 */ /* 0x000fea0003800000 */
.L_x_51:
[----:B-1----:R-:W-:Y:S01]  /*2a90*/  @!P1 IMAD R3, R26, R19, R58 ;  /* 0x000000131a039224 */ /* 0x002fe200078e023a */
[----:B------:R-:W-:Y:S04]  /*2aa0*/  BSSY B1, `(.L_x_53) ;  /* 0x0000006000017945 */ /* 0x000fe80003800000 */
[----:B------:R1:W-:Y:S01]  /*2ab0*/  @!P1 STG.E.U8 desc[UR38][R4.64], R3 ;  /* 0x0000000304009986 */ /* 0x0003e2000c101126 */
[----:B------:R-:W-:Y:S05]  /*2ac0*/  @P4 BRA `(.L_x_54) ;  /* 0x00000000000c4947 */ /* 0x000fea0003800000 */
[----:B------:R-:W1:Y:S02]  /*2ad0*/  LDG.E.U8 R47, desc[UR38][R52.64+0x1] ;  /* 0x00000126342f7981 */ /* 0x000e64000c1e1100 */
[----:B-1----:R-:W-:-:S05]  /*2ae0*/  PRMT R3, R47, 0x8880, RZ ;  /* 0x000088802f037816 */ /* 0x002fca00000000ff */
[----:B------:R-:W-:-:S07]  /*2af0*/  IMAD R58, R3, R40, RZ ;  /* 0x00000028033a7224 */ /* 0x000fce00078e02ff */
.L_x_54:
[----:B------:R-:W-:Y:S05]  /*2b00*/  BSYNC B1 ;  /* 0x0000000000017941 */ /* 0x000fea0003800000 */
.L_x_53:
[----:B------:R-:W-:Y:S01]  /*2b10*/  @!P4 IMAD R27, R27, R19, R58 ;  /* 0x000000131b1bc224 */ /* 0x000fe200078e023a */
[----:B------:R-:W-:Y:S04]  /*2b20*/  BSSY B1, `(.L_x_55) ;  /* 0x0000006000017945 */ /* 0x000fe80003800000 */
[----:B------:R4:W-:Y:S01]  /*2b30*/  @!P4 STG.E.U8 desc[UR38][R4.64+0x1], R27 ;  /* 0x0000011b0400c986 */ /* 0x0009e2000c101126 */
[----:B------:R-:W-:Y:S05]  /*2b40*/  @P3 BRA `(.L_x_56) ;  /* 0x00000000000c3947 */ /* 0x000fea0003800000 */
[----:B------:R-:W1:Y:S02]  /*2b50*/  LDG.E.U8 R47, desc[UR38][R8.64+0x8] ;  /* 0x00000826082f7981 */ /* 0x000e64000c1e1100 */
[----:B-1----:R-:W-:-:S05]  /*2b60*/  PRMT R3, R47, 0x8880, RZ ;  /* 0x000088802f037816 */ /* 0x002fca00000000ff */
[----:B------:R-:W-:-:S07]  /*2b70*/  IMAD R58, R3, R40, RZ ;  /* 0x00000028033a7224 */ /* 0x000fce00078e02ff */
.L_x_56:
[----:B------:R-:W-:Y:S05]  /*2b80*/  BSYNC B1 ;  /* 0x0000000000017941 */ /* 0x000fea0003800000 */
.L_x_55:
[----:B-1----:R-:W-:Y:S01]  /*2b90*/  @!P3 IMAD R3, R28, R19, R58 ;  /* 0x000000131c03b224 */ /* 0x002fe200078e023a */
[----:B------:R-:W-:Y:S04]  /*2ba0*/  BSSY B1, `(.L_x_57) ;  /* 0x0000006000017945 */ /* 0x000fe80003800000 */
[----:B------:R1:W-:Y:S01]  /*2bb0*/  @!P3 STG.E.U8 desc[UR38][R6.64+0x8], R3 ;  /* 0x000008030600b986 */ /* 0x0003e2000c101126 */
[----:B------:R-:W-:Y:S05]  /*2bc0*/  @P2 BRA `(.L_x_58) ;  /* 0x00000000000c2947 */ /* 0x000fea0003800000 */
[----:B------:R-:W1:Y:S02]  /*2bd0*/  LDG.E.U8 R47, desc[UR38][R8.64+0x9] ;  /* 0x00000926082f7981 */ /* 0x000e64000c1e1100 */
[----:B-1----:R-:W-:-:S05]  /*2be0*/  PRMT R3, R47, 0x8880, RZ ;  /* 0x000088802f037816 */ /* 0x002fca00000000ff */
[----:B------:R-:W-:-:S07]  /*2bf0*/  IMAD R58, R3, R40, RZ ;  /* 0x00000028033a7224 */ /* 0x000fce00078e02ff */
.L_x_58:
[----:B------:R-:W-:Y:S05]  /*2c00*/  BSYNC B1 ;  /* 0x0000000000017941 */ /* 0x000fea0003800000 */
.L_x_57:
[----:B------:R-:W-:Y:S01]  /*2c10*/  @!P2 IMAD R29, R29, R19, R58 ;  /* 0x000000131d1da224 */ /* 0x000fe200078e023a */
[----:B------:R-:W-:Y:S04]  /*2c20*/  BSSY B1, `(.L_x_59) ;  /* 0x0000006000017945 */ /* 0x000fe80003800000 */
[----:B------:R0:W-:Y:S01]  /*2c30*/  @!P2 STG.E.U8 desc[UR38][R6.64+0x9], R29 ;  /* 0x0000091d0600a986 */ /* 0x0001e2000c101126 */
[----:B------:R-:W-:Y:S05]  /*2c40*/  @P5 BRA `(.L_x_60) ;  /* 0x00000000000c5947 */ /* 0x000fea0003800000 */
[----:B------:R-:W1:Y:S02]  /*2c50*/  LDG.E.U8 R47, desc[UR38][R52.64+0x8] ;  /* 0x00000826342f7981 */ /* 0x000e64000c1e1100 */
[----:B-1----:R-:W-:-:S05]  /*2c60*/  PRMT R3, R47, 0x8880, RZ ;  /* 0x000088802f037816 */ /* 0x002fca00000000ff */
[----:B------:R-:W-:-:S07]  /*2c70*/  IMAD R58, R3, R40, RZ ;  /* 0x00000028033a7224 */ /* 0x000fce00078e02ff */
.L_x_60:
[----:B------:R-:W-:Y:S05]  /*2c80*/  BSYNC B1 ;  /* 0x0000000000017941 */ /* 0x000fea0003800000 */
.L_x_59:
[----:B-1----:R-:W-:Y:S01]  /*2c90*/  @!P5 IMAD R3, R30, R19, R58 ;  /* 0x000000131e03d224 */ /* 0x002fe200078e023a */
[----:B------:R-:W-:Y:S01]  /*2ca0*/  ISETP.LT.OR P0, PT, R65, 0xa, !P0 ;  /* 0x0000000a4100780c */ /* 0x000fe20004701670 */
[----:B------:R-:W-:Y:S03]  /*2cb0*/  BSSY B1, `(.L_x_61) ;  /* 0x0000006000017945 */ /* 0x000fe60003800000 */
[----:B------:R1:W-:Y:S09]  /*2cc0*/  @!P5 STG.E.U8 desc[UR38][R4.64+0x8], R3 ;  /* 0x000008030400d986 */ /* 0x0003f2000c101126 */
[----:B------:R-:W-:Y:S05]  /*2cd0*/  @P0 BRA `(.L_x_62) ;  /* 0x00000000000c0947 */ /* 0x000fea0003800000 */
[----:B------:R-:W1:Y:S02]  /*2ce0*/  LDG.E.U8 R47, desc[UR38][R52.64+0x9] ;  /* 0x00000926342f7981 */ /* 0x000e64000c1e1100 */
[----:B-1----:R-:W-:-:S05]  /*2cf0*/  PRMT R3, R47, 0x8880, RZ ;  /* 0x000088802f037816 */ /* 0x002fca00000000ff */
[----:B------:R-:W-:-:S07]  /*2d00*/  IMAD R58, R3, R40, RZ ;  /* 0x00000028033a7224 */ /* 0x000fce00078e02ff */
.L_x_62:
[----:B------:R-:W-:Y:S05]  /*2d10*/  BSYNC B1 ;  /* 0x0000000000017941 */ /* 0x000fea0003800000 */
.L_x_61:
[----:B------:R-:W-:Y:S01]  /*2d20*/  IMAD R31, R31, R19, R58 ;  /* 0x000000131f1f7224 */ /* 0x000fe200078e023a */
[----:B------:R-:W-:Y:S06]  /*2d30*/  @P0 BRA `(.L_x_63) ;  /* 0x0000000000f00947 */ /* 0x000fec0003800000 */
[----:B------:R0:W-:Y:S01]  /*2d40*/  STG.E.U8 desc[UR38][R4.64+0x9], R31 ;  /* 0x0000091f04007986 */ /* 0x0001e2000c101126 */
[----:B------:R-:W-:Y:S05]  /*2d50*/  BRA `(.L_x_63) ;  /* 0x0000000000e87947 */ /* 0x000fea0003800000 */
.L_x_30:
[C---:B------:R-:W-:Y:S02]  /*2d60*/  ISETP.GE.AND P2, PT, R64.reuse, 0x1, PT ;  /* 0x000000014000780c */ /* 0x040fe40003f46270 */
[----:B------:R-:W-:Y:S02]  /*2d70*/  ISETP.GE.AND P1, PT, R64, 0x9, PT ;  /* 0x000000094000780c */ /* 0x000fe40003f26270 */
[C---:B------:R-:W-:Y:S02]  /*2d80*/  ISETP.LT.OR P4, PT, R65.reuse, 0x1, !P2 ;  /* 0x000000014100780c */ /* 0x040fe40005781670 */
[C---:B------:R-:W-:Y:S02]  /*2d90*/  ISETP.LT.OR P0, PT, R65.reuse, 0x2, !P2 ;  /* 0x000000024100780c */ /* 0x040fe40005701670 */
[C---:B------:R-:W-:Y:S02]  /*2da0*/  ISETP.LT.OR P5, PT, R65.reuse, 0x1, !P1 ;  /* 0x000000014100780c */ /* 0x040fe40004fa1670 */
[----:B------:R-:W-:-:S07]  /*2db0*/  ISETP.LT.OR P3, PT, R65, 0x2, !P1 ;  /* 0x000000024100780c */ /* 0x000fce0004f61670 */
[-C--:B------:R-:W-:Y:S02]  /*2dc0*/  @!P4 IMAD R3, R32, R19.reuse, RZ ;  /* 0x000000132003c224 */ /* 0x080fe400078e02ff */
[--C-:B------:R-:W-:Y:S02]  /*2dd0*/  @!P4 IMAD.MOV.U32 R8, RZ, RZ, R14.reuse ;  /* 0x000000ffff08c224 */ /* 0x100fe400078e000e */
[----:B------:R-:W-:Y:S02]  /*2de0*/  @!P4 IMAD.MOV.U32 R9, RZ, RZ, R15 ;  /* 0x000000ffff09c224 */ /* 0x000fe400078e000f */
[-C--:B------:R-:W-:Y:S02]  /*2df0*/  @!P0 IMAD R33, R33, R19.reuse, RZ ;  /* 0x0000001321218224 */ /* 0x080fe400078e02ff */
[-C--:B------:R-:W-:Y:S01]  /*2e00*/  @!P5 IMAD R13, R34, R19.reuse, RZ ;  /* 0x00000013220dd224 */ /* 0x080fe200078e02ff */
[----:B------:R0:W-:Y:S01]  /*2e10*/  @!P4 STG.E.U8 desc[UR38][R8.64], R3 ;  /* 0x000000030800c986 */ /* 0x0001e2000c101126 */
[----:B------:R-:W-:Y:S01]  /*2e20*/  ISETP.LT.OR P4, PT, R65, 0x9, !P2 ;  /* 0x000000094100780c */ /* 0x000fe20005781670 */
[----:B------:R-:W-:Y:S01]  /*2e30*/  @!P3 IMAD R35, R35, R19, RZ ;  /* 0x000000132323b224 */ /* 0x000fe200078e02ff */
[----:B------:R-:W-:Y:S01]  /*2e40*/  ISETP.LT.OR P2, PT, R65, 0xa, !P2 ;  /* 0x0000000a4100780c */ /* 0x000fe20005741670 */
[----:B0-----:R-:W-:-:S02]  /*2e50*/  @!P0 IMAD.MOV.U32 R8, RZ, RZ, R14 ;  /* 0x000000ffff088224 */ /* 0x001fc400078e000e */
[----:B------:R-:W-:-:S08]  /*2e60*/  @!P0 IMAD.MOV.U32 R9, RZ, RZ, R15 ;  /* 0x000000ffff098224 */ /* 0x000fd000078e000f */
[-C--:B------:R-:W-:Y:S02]  /*2e70*/  @!P4 IMAD R21, R36, R19.reuse, RZ ;  /* 0x000000132415c224 */ /* 0x080fe400078e02ff */
[----:B------:R-:W-:Y:S01]  /*2e80*/  @!P2 IMAD R37, R37, R19, RZ ;  /* 0x000000132525a224 */ /* 0x000fe200078e02ff */
[----:B------:R0:W-:Y:S01]  /*2e90*/  @!P0 STG.E.U8 desc[UR38][R8.64+0x1], R33 ;  /* 0x0000012108008986 */ /* 0x0001e2000c101126 */
[----:B------:R-:W-:-:S03]  /*2ea0*/  ISETP.GE.AND P0, PT, R64, 0x81, PT ;  /* 0x000000814000780c */ /* 0x000fc60003f06270 */
[----:B------:R1:W-:Y:S01]  /*2eb0*/  @!P5 STG.E.U8 desc[UR38][R10.64], R13 ;  /* 0x0000000d0a00d986 */ /* 0x0003e2000c101126 */
[C---:B------:R-:W-:Y:S02]  /*2ec0*/  ISETP.LT.OR P5, PT, R65.reuse, 0x9, !P1 ;  /* 0x000000094100780c */ /* 0x040fe40004fa1670 */
[C---:B------:R-:W-:Y:S01]  /*2ed0*/  ISETP.LT.OR P1, PT, R65.reuse, 0xa, !P1 ;  /* 0x0000000a4100780c */ /* 0x040fe20004f21670 */
[----:B------:R-:W-:Y:S01]  /*2ee0*/  @!P3 STG.E.U8 desc[UR38][R10.64+0x1], R35 ;  /* 0x000001230a00b986 */ /* 0x000fe2000c101126 */
[----:B------:R-:W-:Y:S01]  /*2ef0*/  ISETP.LT.OR P3, PT, R65, 0x1, !P0 ;  /* 0x000000014100780c */ /* 0x000fe20004761670 */
[----:B0-----:R-:W-:Y:S02]  /*2f00*/  @!P4 IMAD.MOV.U32 R8, RZ, RZ, R14 ;  /* 0x000000ffff08c224 */ /* 0x001fe400078e000e */
[----:B------:R-:W-:-:S06]  /*2f10*/  @!P4 IMAD.MOV.U32 R9, RZ, RZ, R15 ;  /* 0x000000ffff09c224 */ /* 0x000fcc00078e000f */
[-C--:B------:R-:W-:Y:S01]  /*2f20*/  @!P5 IMAD R3, R38, R19.reuse, RZ ;  /* 0x000000132603d224 */ /* 0x080fe200078e02ff */
[----:B------:R-:W-:Y:S01]  /*2f30*/  @!P4 STG.E.U8 desc[UR38][R8.64+0x8], R21 ;  /* 0x000008150800c986 */ /* 0x000fe2000c101126 */
[----:B------:R-:W-:Y:S01]  /*2f40*/  ISETP.LT.OR P4, PT, R65, 0x2, !P0 ;  /* 0x000000024100780c */ /* 0x000fe20004781670 */
[-C--:B------:R-:W-:Y:S02]  /*2f50*/  @!P1 IMAD R39, R39, R19.reuse, RZ ;  /* 0x0000001327279224 */ /* 0x080fe400078e02ff */
[----:B-1----:R-:W-:Y:S01]  /*2f60*/  @!P3 IMAD R13, R24, R19, RZ ;  /* 0x00000013180db224 */ /* 0x002fe200078e02ff */
[----:B------:R-:W-:Y:S01]  /*2f70*/  @!P2 STG.E.U8 desc[UR38][R14.64+0x9], R37 ;  /* 0x000009250e00a986 */ /* 0x000fe2000c101126 */
[----:B------:R-:W-:-:S03]  /*2f80*/  ISETP.GE.AND P2, PT, R64, 0x89, PT ;  /* 0x000000894000780c */ /* 0x000fc60003f46270 */
[----:B------:R-:W-:Y:S01]  /*2f90*/  @!P5 STG.E.U8 desc[UR38][R10.64+0x8], R3 ;  /* 0x000008030a00d986 */ /* 0x000fe2000c101126 */
[----:B------:R-:W-:-:S03]  /*2fa0*/  ISETP.LT.OR P5, PT, R65, 0x9, !P2 ;  /* 0x000000094100780c */ /* 0x000fc600057a1670 */
[----:B------:R0:W-:Y:S01]  /*2fb0*/  @!P1 STG.E.U8 desc[UR38][R10.64+0x9], R39 ;  /* 0x000009270a009986 */ /* 0x0001e2000c101126 */
[-C--:B------:R-:W-:Y:S01]  /*2fc0*/  @!P4 IMAD R25, R25, R19.reuse, RZ ;  /* 0x000000131919c224 */ /* 0x080fe200078e02ff */
[C---:B------:R-:W-:Y:S02]  /*2fd0*/  ISETP.LT.OR P1, PT, R65.reuse, 0x1, !P2 ;  /* 0x000000014100780c */ /* 0x040fe40005721670 */
[----:B------:R1:W-:Y:S01]  /*2fe0*/  @!P3 STG.E.U8 desc[UR38][R6.64], R13 ;  /* 0x0000000d0600b986 */ /* 0x0003e2000c101126 */
[C---:B------:R-:W-:Y:S02]  /*2ff0*/  ISETP.LT.OR P3, PT, R65.reuse, 0x9, !P0 ;  /* 0x000000094100780c */ /* 0x040fe40004761670 */
[C---:B------:R-:W-:Y:S01]  /*3000*/  ISETP.LT.OR P0, PT, R65.reuse, 0xa, !P0 ;  /* 0x0000000a4100780c */ /* 0x040fe20004701670 */
[----:B------:R1:W-:Y:S01]  /*3010*/  @!P4 STG.E.U8 desc[UR38][R6.64+0x1], R25 ;  /* 0x000001190600c986 */ /* 0x0003e2000c101126 */
[C---:B------:R-:W-:Y:S02]  /*3020*/  ISETP.LT.OR P4, PT, R65.reuse, 0x2, !P2 ;  /* 0x000000024100780c */ /* 0x040fe40005781670 */
[----:B------:R-:W-:Y:S01]  /*3030*/  ISETP.LT.OR P2, PT, R65, 0xa, !P2 ;  /* 0x0000000a4100780c */ /* 0x000fe20005741670 */
[----:B0-----:R-:W-:-:S03]  /*3040*/  @!P5 IMAD R11, R30, R19, RZ ;  /* 0x000000131e0bd224 */ /* 0x001fc600078e02ff */
[----:B------:R-:W-:-:S03]  /*3050*/  @!P1 IMAD R9, R26, R19, RZ ;  /* 0x000000131a099224 */ /* 0x000fc600078e02ff */
[-C--:B------:R-:W-:Y:S02]  /*3060*/  @!P3 IMAD R3, R28, R19.reuse, RZ ;  /* 0x000000131c03b224 */ /* 0x080fe400078e02ff */
[-C--:B------:R-:W-:Y:S01]  /*3070*/  @!P0 IMAD R29, R29, R19.reuse, RZ ;  /* 0x000000131d1d8224 */ /* 0x080fe200078e02ff */
[----:B------:R1:W-:Y:S01]  /*3080*/  @!P1 STG.E.U8 desc[UR38][R4.64], R9 ;  /* 0x0000000904009986 */ /* 0x0003e2000c101126 */
[-C--:B------:R-:W-:Y:S02]  /*3090*/  @!P4 IMAD R27, R27, R19.reuse, RZ ;  /* 0x000000131b1bc224 */ /* 0x080fe400078e02ff */
[----:B------:R-:W-:-:S03]  /*30a0*/  @!P2 IMAD R31, R31, R19, RZ ;  /* 0x000000131f1fa224 */ /* 0x000fc600078e02ff */
[----:B------:R1:W-:Y:S04]  /*30b0*/  @!P4 STG.E.U8 desc[UR38][R4.64+0x1], R27 ;  /* 0x0000011b0400c986 */ /* 0x0003e8000c101126 */
[----:B------:R1:W-:Y:S04]  /*30c0*/  @!P3 STG.E.U8 desc[UR38][R6.64+0x8], R3 ;  /* 0x000008030600b986 */ /* 0x0003e8000c101126 */
[----:B------:R1:W-:Y:S04]  /*30d0*/  @!P0 STG.E.U8 desc[UR38][R6.64+0x9], R29 ;  /* 0x0000091d06008986 */ /* 0x0003e8000c101126 */
[----:B------:R1:W-:Y:S04]  /*30e0*/  @!P5 STG.E.U8 desc[UR38][R4.64+0x8], R11 ;  /* 0x0000080b0400d986 */ /* 0x0003e8000c101126 */
[----:B------:R1:W-:Y:S02]  /*30f0*/  @!P2 STG.E.U8 desc[UR38][R4.64+0x9], R31 ;  /* 0x0000091f0400a986 */ /* 0x0003e4000c101126 */
.L_x_63:
[----:B------:R-:W-:Y:S05]  /*3100*/  BSYNC B0 ;  /* 0x0000000000007941 */ /* 0x000fea0003800000 */
.L_x_29:
[----:B------:R-:W-:Y:S01]  /*3110*/  IADD3 R2, P0, R2, UR36, RZ ;  /* 0x0000002402027c10 */ /* 0x000fe2000ff1e0ff */
[----:B------:R-:W-:Y:S01]  /*3120*/  ULDC.64 UR4, c[0x0][0x650] ;  /* 0x0001940000047ab9 */ /* 0x000fe20000000a00 */
[----:B-1----:R-:W-:Y:S01]  /*3130*/  PRMT R3, RZ, 0x7610, R3 ;  /* 0x00007610ff037816 */ /* 0x002fe20000000003 */
[----:B------:R-:W-:Y:S01]  /*3140*/  IMAD.MOV.U32 R50, RZ, RZ, -0x1 ;  /* 0xffffffffff327424 */ /* 0x000fe200078e00ff */
[----:B------:R-:W-:Y:S01]  /*3150*/  IADD3.X R17, R17, UR42, RZ, P0, !PT ;  /* 0x0000002a11117c10 */ /* 0x000fe200087fe4ff */
[----:B0-----:R-:W-:Y:S01]  /*3160*/  IMAD.MOV.U32 R55, RZ, RZ, -0x1 ;  /* 0xffffffffff377424 */ /* 0x001fe200078e00ff */
[----:B------:R-:W-:-:S04]  /*3170*/  ISETP.GE.U32.AND P0, PT, R2, UR4, PT ;  /* 0x0000000402007c0c */ /* 0x000fc8000bf06070 */
[----:B------:R-:W-:-:S13]  /*3180*/  ISETP.GE.U32.AND.EX P0, PT, R17, UR5, PT, P0 ;  /* 0x0000000511007c0c */ /* 0x000fda000bf06100 */
[----:B------:R-:W-:Y:S05]  /*3190*/  @P0 BRA `(.L_x_64) ;  /* 0x0000000400500947 */ /* 0x000fea0003800000 */
[----:B--2---:R-:W0:Y:S01]  /*31a0*/  LDC.64 R10, c[0x0][0x628] ;  /* 0x00018a00ff0a7b82 */ /* 0x004e220000000a00 */
[----:B------:R-:W1:Y:S01]  /*31b0*/  S2R R12, SR_CTAID.X ;  /* 0x00000000000c7919 */ /* 0x000e620000002500 */
[----:B------:R-:W-:Y:S02]  /*31c0*/  IMAD.MOV.U32 R8, RZ, RZ, R2 ;  /* 0x000000ffff087224 */ /* 0x000fe400078e0002 */
[----:B------:R-:W-:Y:S01]  /*31d0*/  IMAD.MOV.U32 R9, RZ, RZ, R17 ;  /* 0x000000ffff097224 */ /* 0x000fe200078e0011 */
[----:B------:R-:W2:Y:S03]  /*31e0*/  S2R R20, SR_CTAID.Y ;  /* 0x0000000000147919 */ /* 0x000ea60000002600 */
[----:B------:R-:W1:Y:S08]  /*31f0*/  LDC R0, c[0x0][0x630] ;  /* 0x00018c00ff007b82 */ /* 0x000e700000000800 */
[----:B------:R-:W1:Y:S01]  /*3200*/  LDC.64 R14, c[0x0][0x620] ;  /* 0x00018800ff0e7b82 */ /* 0x000e620000000a00 */
[----:B0-----:R-:W-:-:S04]  /*3210*/  ISETP.NE.U32.AND P0, PT, R10, RZ, PT ;  /* 0x000000ff0a00720c */ /* 0x001fc80003f05070 */
[----:B------:R-:W-:-:S13]  /*3220*/  ISETP.NE.AND.EX P0, PT, R11, RZ, PT, P0 ;  /* 0x000000ff0b00720c */ /* 0x000fda0003f05300 */
[----:B-12---:R-:W-:Y:S05]  /*3230*/  @!P0 BRA `(.L_x_65) ;  /* 0x0000000000288947 */ /* 0x006fea0003800000 */
[----:B------:R-:W0:Y:S02]  /*3240*/  LDC R3, c[0x0][0x634] ;  /* 0x00018d00ff037b82 */ /* 0x000e240000000800 */
[----:B0-----:R-:W-:-:S05]  /*3250*/  IADD3 R3, P0, R2, R3, RZ ;  /* 0x0000000302037210 */ /* 0x001fca0007f1e0ff */
[----:B------:R-:W-:-:S04]  /*3260*/  IMAD.X R13, RZ, RZ, R17, P0 ;  /* 0x000000ffff0d7224 */ /* 0x000fc800000e0611 */
[----:B----4-:R-:W-:-:S04]  /*3270*/  IMAD.WIDE.U32 R4, R13, R10, RZ ;  /* 0x0000000a0d047225 */ /* 0x010fc800078e00ff */
[----:B---3--:R-:W-:-:S04]  /*3280*/  IMAD.WIDE.U32 R6, P0, R3, R11, R4 ;  /* 0x0000000b03067225 */ /* 0x008fc80007800004 */
[----:B------:R-:W-:-:S04]  /*3290*/  IMAD.WIDE.U32 R4, R3, R10, RZ ;  /* 0x0000000a03047225 */ /* 0x000fc800078e00ff */
[----:B------:R-:W-:Y:S01]  /*32a0*/  IMAD.X R9, RZ, RZ, RZ, P0 ;  /* 0x000000ffff097224 */ /* 0x000fe200000e06ff */
[----:B------:R-:W-:Y:S01]  /*32b0*/  IADD3 RZ, P0, R5, R6, RZ ;  /* 0x0000000605ff7210 */ /* 0x000fe20007f1e0ff */
[----:B------:R-:W-:-:S04]  /*32c0*/  IMAD.MOV.U32 R8, RZ, RZ, R7 ;  /* 0x000000ffff087224 */ /* 0x000fc800078e0007 */
[----:B------:R-:W-:-:S08]  /*32d0*/  IMAD.WIDE.U32.X R8, R13, R11, R8, P0 ;  /* 0x0000000b0d087225 */ /* 0x000fd000000e0408 */
.L_x_65:
[-CC-:B------:R-:W-:Y:S01]  /*32e0*/  SHF.R.U64 R55, R8, R0.reuse, R9.reuse ;  /* 0x0000000008377219 */ /* 0x180fe20000001209 */
[----:B----4-:R-:W0:Y:S01]  /*32f0*/  LDC.64 R26, c[0x0][0x640] ;  /* 0x00019000ff1a7b82 */ /* 0x010e220000000a00 */
[----:B------:R-:W-:Y:S01]  /*3300*/  SHF.R.U32.HI R0, RZ, R0, R9 ;  /* 0x00000000ff007219 */ /* 0x000fe20000011609 */
[----:B------:R-:W-:Y:S01]  /*3310*/  ULDC UR4, c[0x0][0x150] ;  /* 0x0000540000047ab9 */ /* 0x000fe20000000800 */
[----:B---3--:R-:W-:Y:S02]  /*3320*/  IADD3 R7, P0, RZ, -R55, RZ ;  /* 0x80000037ff077210 */ /* 0x008fe40007f1e0ff */
[----:B------:R-:W-:-:S03]  /*3330*/  I2FP.F32.U32 R8, R12 ;  /* 0x0000000c00087245 */ /* 0x000fc60000201000 */
[----:B------:R-:W1:Y:S01]  /*3340*/  LDC R6, c[0x0][0x618] ;  /* 0x00018600ff067b82 */ /* 0x000e620000000800 */
[----:B------:R-:W-:Y:S02]  /*3350*/  IMAD.X R3, RZ, RZ, ~R0, P0 ;  /* 0x000000ffff037224 */ /* 0x000fe400000e0e00 */
[----:B------:R-:W-:Y:S01]  /*3360*/  FMUL R8, R8, UR4 ;  /* 0x0000000408087c20 */ /* 0x000fe20008400000 */
[----:B------:R-:W-:Y:S01]  /*3370*/  ULDC UR4, c[0x0][0x154] ;  /* 0x0000550000047ab9 */ /* 0x000fe20000000800 */
[-C--:B------:R-:W-:Y:S02]  /*3380*/  IMAD R0, R3, R14.reuse, RZ ;  /* 0x0000000e03007224 */ /* 0x080fe400078e02ff */
[----:B------:R-:W-:Y:S01]  /*3390*/  IMAD.MOV.U32 R3, RZ, RZ, R17 ;  /* 0x000000ffff037224 */ /* 0x000fe200078e0011 */
[----:B------:R-:W2:Y:S01]  /*33a0*/  LDC R24, c[0x0][0x608] ;  /* 0x00018200ff187b82 */ /* 0x000ea20000000800 */
[----:B------:R-:W3:Y:S01]  /*33b0*/  F2I.U32.TRUNC.NTZ R8, R8 ;  /* 0x0000000800087305 */ /* 0x000ee2000020f000 */
[----:B------:R-:W-:-:S04]  /*33c0*/  IMAD.WIDE.U32 R4, R7, R14, R2 ;  /* 0x0000000e07047225 */ /* 0x000fc800078e0002 */
[----:B------:R-:W-:Y:S02]  /*33d0*/  IMAD R3, R7, R15, R0 ;  /* 0x0000000f07037224 */ /* 0x000fe400078e0200 */
[----:B------:R-:W4:Y:S01]  /*33e0*/  LDC R9, c[0x0][0x658] ;  /* 0x00019600ff097b82 */ /* 0x000f220000000800 */
[----:B------:R-:W-:Y:S01]  /*33f0*/  I2FP.F32.U32 R0, R20 ;  /* 0x0000001400007245 */ /* 0x000fe20000201000 */
[----:B------:R-:W-:Y:S01]  /*3400*/  IMAD.IADD R3, R5, 0x1, R3 ;  /* 0x0000000105037824 */ /* 0x000fe200078e0203 */
[----:B0-----:R-:W-:-:S05]  /*3410*/  ISETP.NE.U32.AND P0, PT, R26, RZ, PT ;  /* 0x000000ff1a00720c */ /* 0x001fca0003f05070 */
[----:B------:R-:W0:Y:S01]  /*3420*/  LDC R7, c[0x0][0x144] ;  /* 0x00005100ff077b82 */ /* 0x000e220000000800 */
[-CC-:B-1----:R-:W-:Y:S01]  /*3430*/  SHF.R.U64 R10, R4, R6.reuse, R3.reuse ;  /* 0x00000006040a7219 */ /* 0x182fe20000001203 */
[----:B---3--:R-:W-:Y:S01]  /*3440*/  IMAD.MOV R8, RZ, RZ, -R8 ;  /* 0x000000ffff087224 */ /* 0x008fe200078e0a08 */
[----:B------:R-:W-:Y:S01]  /*3450*/  SHF.R.U32.HI R3, RZ, R6, R3 ;  /* 0x00000006ff037219 */ /* 0x000fe20000011603 */
[----:B------:R-:W-:Y:S01]  /*3460*/  FMUL R6, R0, UR4 ;  /* 0x0000000400067c20 */ /* 0x000fe20008400000 */
[----:B------:R-:W-:-:S03]  /*3470*/  ISETP.NE.AND.EX P0, PT, R27, RZ, PT, P0 ;  /* 0x000000ff1b00720c */ /* 0x000fc60003f05300 */
[----:B------:R-:W1:Y:S01]  /*3480*/  LDC R21, c[0x0][0x148] ;  /* 0x00005200ff157b82 */ /* 0x000e620000000800 */
[----:B------:R3:W0:Y:S01]  /*3490*/  F2I.U32.TRUNC.NTZ R14, R6 ;  /* 0x00000006000e7305 */ /* 0x000622000020f000 */
[-CC-:B--2---:R-:W-:Y:S02]  /*34a0*/  SHF.R.U64 R13, R10, R24.reuse, R3.reuse ;  /* 0x000000180a0d7219 */ /* 0x184fe40000001203 */
[----:B------:R-:W-:-:S04]  /*34b0*/  SHF.R.U32.HI R0, RZ, R24, R3 ;  /* 0x00000018ff007219 */ /* 0x000fc80000011603 */
[----:B------:R-:W2:Y:S01]  /*34c0*/  LDC R28, c[0x0][0x648] ;  /* 0x00019200ff1c7b82 */ /* 0x000ea20000000800 */
[-CC-:B----4-:R-:W-:Y:S02]  /*34d0*/  SHF.R.U64 R15, R13, R9.reuse, R0.reuse ;  /* 0x000000090d0f7219 */ /* 0x190fe40000001200 */
[----:B------:R-:W-:-:S03]  /*34e0*/  SHF.R.U32.HI R5, RZ, R9, R0 ;  /* 0x00000009ff057219 */ /* 0x000fc60000011600 */
[----:B------:R-:W-:Y:S02]  /*34f0*/  IMAD.MOV.U32 R4, RZ, RZ, R15 ;  /* 0x000000ffff047224 */ /* 0x000fe400078e000f */
[----:B------:R-:W4:Y:S01]  /*3500*/  LDC R29, c[0x0][0x638] ;  /* 0x00018e00ff1d7b82 */ /* 0x000f220000000800 */
[----:B0-----:R-:W-:-:S07]  /*3510*/  IMAD R25, R7, R8, R12 ;  /* 0x0000000807197224 */ /* 0x001fce00078e020c */
[----:B------:R-:W0:Y:S08]  /*3520*/  LDC R30, c[0x0][0x610] ;  /* 0x00018400ff1e7b82 */ /* 0x000e300000000800 */
        /* <DEDUP_REMOVED lines=12> */
.L_x_66:
[----:B------:R-:W-:Y:S01]  /*35f0*/  ISETP.NE.AND P0, PT, R16, 0x1, PT ;  /* 0x000000011000780c */ /* 0x000fe20003f05270 */
[----:B------:R-:W-:Y:S01]  /*3600*/  IMAD.MOV R14, RZ, RZ, -R14 ;  /* 0x000000ffff0e7224 */ /* 0x000fe200078e0a0e */
[----:B--2---:R-:W-:Y:S02]  /*3610*/  SHF.R.U64 R0, R4, R28, R5 ;  /* 0x0000001c04007219 */ /* 0x004fe40000001205 */
[----:B------:R-:W-:Y:S02]  /*3620*/  LOP3.LUT R3, R13, R44, RZ, 0xc0, !PT ;  /* 0x0000002c0d037212 */ /* 0x000fe400078ec0ff */
[----:B------:R-:W-:Y:S01]  /*3630*/  LOP3.LUT R10, R10, R45, RZ, 0xc0, !PT ;  /* 0x0000002d0a0a7212 */ /* 0x000fe200078ec0ff */
[----:B------:R-:W-:Y:S02]  /*3640*/  IMAD.MOV R4, RZ, RZ, -R0 ;  /* 0x000000ffff047224 */ /* 0x000fe400078e0a00 */
[----:B------:R-:W-:Y:S02]  /*3650*/  IMAD R0, R42, R0, R3 ;  /* 0x000000002a007224 */ /* 0x000fe400078e0203 */
[----:B----4-:R-:W-:-:S02]  /*3660*/  IMAD R3, R4, R29, R15 ;  /* 0x0000001d04037224 */ /* 0x010fc400078e020f */
[----:B------:R-:W-:Y:S02]  /*3670*/  @P0 IMAD R25, R21, R14, R20 ;  /* 0x0000000e15190224 */ /* 0x000fe400078e0214 */
[----:B0-----:R-:W-:Y:S02]  /*3680*/  IMAD R5, R3, R31, R10 ;  /* 0x0000001f03057224 */ /* 0x001fe400078e020a */
[----:B------:R-:W-:Y:S02]  /*3690*/  IMAD R0, R0, R30, R25 ;  /* 0x0000001e00007224 */ /* 0x000fe400078e0219 */
[----:B------:R-:W-:-:S03]  /*36a0*/  IMAD.MOV.U32 R4, RZ, RZ, 0x1 ;  /* 0x00000001ff047424 */ /* 0x000fc600078e00ff */
[----:B------:R-:W-:Y:S02]  /*36b0*/  SEL R50, R5, R0, !P0 ;  /* 0x0000000005327207 */ /* 0x000fe40004000000 */
[----:B------:R-:W-:Y:S02]  /*36c0*/  PRMT R3, R4, 0x7610, R3 ;  /* 0x0000761004037816 */ /* 0x000fe40000000003 */
[----:B------:R-:W-:-:S07]  /*36d0*/  SEL R0, R0, R5, !P0 ;  /* 0x0000000500007207 */ /* 0x000fce0004000000 */
.L_x_64:
[----:B------:R-:W-:Y:S01]  /*36e0*/  LOP3.LUT P0, RZ, R3, 0xff, RZ, 0xc0, !PT ;  /* 0x000000ff03ff7812 */ /* 0x000fe2000780c0ff */
[----:B------:R-:W-:Y:S01]  /*36f0*/  UIMAD.WIDE.U32 UR4, UR41, -0xf0f0f0f, URZ ;  /* 0xf0f0f0f1290478a5 */ /* 0x000fe2000f8e003f */
[----:B------:R-:W-:-:S03]  /*3700*/  IMAD.MOV.U32 R49, RZ, RZ, R0 ;  /* 0x000000ffff317224 */ /* 0x000fc600078e0000 */
[----:B------:R-:W-:-:S04]  /*3710*/  USHF.R.U32.HI UR4, URZ, 0x5, UR5 ;  /* 0x000000053f047899 */ /* 0x000fc80008011605 */
[----:B------:R-:W-:-:S04]  /*3720*/  UIMAD UR41, UR4, -0x22, UR41 ;  /* 0xffffffde042978a4 */ /* 0x000fc8000f8e0229 */
[----:B------:R-:W-:Y:S08]  /*3730*/  @P0 BRA `(.L_x_67) ;  /* 0xffffffdc00a80947 */ /* 0x000ff0000383ffff */
[----:B------:R-:W-:Y:S05]  /*3740*/  EXIT ;  /* 0x000000000000794d */ /* 0x000fea0003800000 */
.L_x_4:
        /* <DEDUP_REMOVED lines=26> */
.L_x_69:
[--C-:B------:R-:W-:Y:S01]  /*38f0*/  SHF.R.U64 R14, R12, R20, R13.reuse ;  /* 0x000000140c0e7219 */ /* 0x100fe2000000120d */
[----:B------:R-:W0:Y:S01]  /*3900*/  LDC R24, c[0x0][0x618] ;  /* 0x00018600ff187b82 */ /* 0x000e220000000800 */
[----:B------:R-:W-:Y:S01]  /*3910*/  I2FP.F32.U32 R10, R6 ;  /* 0x00000006000a7245 */ /* 0x000fe20000201000 */
[----:B------:R-:W-:Y:S01]  /*3920*/  ULDC UR4, c[0x0][0x150] ;  /* 0x0000540000047ab9 */ /* 0x000fe20000000800 */
[----:B------:R-:W-:Y:S01]  /*3930*/  SHF.R.U32.HI R7, RZ, R20, R13 ;  /* 0x00000014ff077219 */ /* 0x000fe2000001160d */
[----:B------:R-:W-:Y:S01]  /*3940*/  IMAD.MOV.U32 R8, RZ, RZ, R2 ;  /* 0x000000ffff087224 */ /* 0x000fe200078e0002 */
[----:B------:R-:W-:Y:S01]  /*3950*/  IADD3 R11, P0, RZ, -R14, RZ ;  /* 0x8000000eff0b7210 */ /* 0x000fe20007f1e0ff */
[----:B------:R-:W-:Y:S01]  /*3960*/  FMUL R13, R10, UR4 ;  /* 0x000000040a0d7c20 */ /* 0x000fe20008400000 */
[----:B------:R-:W-:Y:S01]  /*3970*/  IMAD.MOV.U32 R9, RZ, RZ, R17 ;  /* 0x000000ffff097224 */ /* 0x000fe200078e0011 */
[----:B------:R-:W1:Y:S01]  /*3980*/  LDC.64 R26, c[0x0][0x640] ;  /* 0x00019000ff1a7b82 */ /* 0x000e620000000a00 */
[----:B------:R-:W-:Y:S01]  /*3990*/  ULDC UR4, c[0x0][0x154] ;  /* 0x0000550000047ab9 */ /* 0x000fe20000000800 */
[----:B------:R-:W-:-:S02]  /*39a0*/  IMAD.X R7, RZ, RZ, ~R7, P0 ;  /* 0x000000ffff077224 */ /* 0x000fc400000e0e07 */
[----:B------:R-:W2:Y:S01]  /*39b0*/  F2I.U32.TRUNC.NTZ R13, R13 ;  /* 0x0000000d000d7305 */ /* 0x000ea2000020f000 */
[----:B------:R-:W-:-:S03]  /*39c0*/  IMAD.WIDE.U32 R8, R11, R22, R8 ;  /* 0x000000160b087225 */ /* 0x000fc600078e0008 */
[----:B------:R-:W3:Y:S01]  /*39d0*/  LDC R15, c[0x0][0x144] ;  /* 0x00005100ff0f7b82 */ /* 0x000ee20000000800 */
[----:B------:R-:W-:-:S04]  /*39e0*/  IMAD R10, R7, R22, RZ ;  /* 0x00000016070a7224 */ /* 0x000fc800078e02ff */
[----:B------:R-:W-:Y:S02]  /*39f0*/  IMAD R7, R11, R23, R10 ;  /* 0x000000170b077224 */ /* 0x000fe400078e020a */
[----:B------:R-:W-:Y:S01]  /*3a00*/  IMAD.MOV.U32 R10, RZ, RZ, -0x1 ;  /* 0xffffffffff0a7424 */ /* 0x000fe200078e00ff */
[----:B------:R-:W4:Y:S01]  /*3a10*/  LDC R20, c[0x0][0x608] ;  /* 0x00018200ff147b82 */ /* 0x000f220000000800 */
[----:B------:R-:W-:Y:S01]  /*3a20*/  IMAD.IADD R7, R9, 0x1, R7 ;  /* 0x0000000109077824 */ /* 0x000fe200078e0207 */
[----:B------:R-:W-:-:S04]  /*3a30*/  I2FP.F32.U32 R9, R5 ;  /* 0x0000000500097245 */ /* 0x000fc80000201000 */
[-C--:B0-----:R-:W-:Y:S01]  /*3a40*/  SHF.R.U64 R12, R8, R24.reuse, R7 ;  /* 0x00000018080c7219 */ /* 0x081fe20000001207 */
[----:B--2---:R-:W-:Y:S01]  /*3a50*/  IMAD.MOV R8, RZ, RZ, -R13 ;  /* 0x000000ffff087224 */ /* 0x004fe200078e0a0d */
[----:B------:R-:W0:Y:S01]  /*3a60*/  LDC R11, c[0x0][0x658] ;  /* 0x00019600ff0b7b82 */ /* 0x000e220000000800 */
[----:B-1----:R-:W-:Y:S01]  /*3a70*/  ISETP.NE.U32.AND P0, PT, R26, RZ, PT ;  /* 0x000000ff1a00720c */ /* 0x002fe20003f05070 */
[----:B------:R-:W-:Y:S01]  /*3a80*/  FMUL R9, R9, UR4 ;  /* 0x0000000409097c20 */ /* 0x000fe20008400000 */
[----:B------:R-:W-:Y:S02]  /*3a90*/  SHF.R.U32.HI R7, RZ, R24, R7 ;  /* 0x00000018ff077219 */ /* 0x000fe40000011607 */
[----:B------:R-:W-:-:S03]  /*3aa0*/  ISETP.NE.AND.EX P0, PT, R27, RZ, PT, P0 ;  /* 0x000000ff1b00720c */ /* 0x000fc60003f05300 */
[----:B------:R-:W1:Y:S01]  /*3ab0*/  LDC R22, c[0x0][0x148] ;  /* 0x00005200ff167b82 */ /* 0x000e620000000800 */
[----:B---3--:R-:W-:Y:S02]  /*3ac0*/  IMAD R23, R15, R8, R6 ;  /* 0x000000080f177224 */ /* 0x008fe400078e0206 */
[----:B------:R-:W-:-:S05]  /*3ad0*/  IMAD.MOV.U32 R8, RZ, RZ, 0x1 ;  /* 0x00000001ff087424 */ /* 0x000fca00078e00ff */
[----:B------:R-:W2:Y:S01]  /*3ae0*/  LDC R21, c[0x0][0x600] ;  /* 0x00018000ff157b82 */ /* 0x000ea20000000800 */
[-CC-:B----4-:R-:W-:Y:S02]  /*3af0*/  SHF.R.U64 R15, R12, R20.reuse, R7.reuse ;  /* 0x000000140c0f7219 */ /* 0x190fe40000001207 */
[----:B------:R-:W-:Y:S02]  /*3b00*/  SHF.R.U32.HI R6, RZ, R20, R7 ;  /* 0x00000014ff067219 */ /* 0x000fe40000011607 */
[----:B------:R3:W4:Y:S03]  /*3b10*/  F2I.U32.TRUNC.NTZ R20, R9 ;  /* 0x0000000900147305 */ /* 0x000726000020f000 */
[----:B------:R-:W1:Y:S01]  /*3b20*/  LDC R25, c[0x0][0x648] ;  /* 0x00019200ff197b82 */ /* 0x000e620000000800 */
[-C--:B0-----:R-:W-:Y:S02]  /*3b30*/  SHF.R.U64 R19, R15, R11.reuse, R6 ;  /* 0x0000000b0f137219 */ /* 0x081fe40000001206 */
[----:B------:R-:W-:-:S02]  /*3b40*/  SHF.L.U32 R10, R10, R11, RZ ;  /* 0x0000000b0a0a7219 */ /* 0x000fc400000006ff */
[-C--:B------:R-:W-:Y:S01]  /*3b50*/  SHF.R.U32.HI R7, RZ, R11.reuse, R6 ;  /* 0x0000000bff077219 */ /* 0x080fe20000011606 */
[----:B------:R-:W-:Y:S01]  /*3b60*/  IMAD.MOV.U32 R6, RZ, RZ, R19 ;  /* 0x000000ffff067224 */ /* 0x000fe200078e0013 */
[----:B------:R-:W-:Y:S01]  /*3b70*/  SHF.L.U32 R24, R8, R11, RZ ;  /* 0x0000000b08187219 */ /* 0x000fe200000006ff */
[----:B------:R-:W0:Y:S01]  /*3b80*/  LDC R28, c[0x0][0x638] ;  /* 0x00018e00ff1c7b82 */ /* 0x000e220000000800 */
[----:B------:R-:W-:-:S07]  /*3b90*/  LOP3.LUT R30, RZ, R10, RZ, 0x33, !PT ;  /* 0x0000000aff1e7212 */ /* 0x000fce00078e33ff */
[----:B------:R-:W0:Y:S01]  /*3ba0*/  LDC R29, c[0x0][0x610] ;  /* 0x00018400ff1d7b82 */ /* 0x000e220000000800 */
[----:B---34-:R-:W-:Y:S05]  /*3bb0*/  @!P0 BRA `(.L_x_70) ;  /* 0x0000000000288947 */ /* 0x018fea0003800000 */
[----:B------:R-:W3:Y:S02]  /*3bc0*/  LDC R6, c[0x0][0x64c] ;  /* 0x00019300ff067b82 */ /* 0x000ee40000000800 */
[----:B---3--:R-:W-:-:S05]  /*3bd0*/  IADD3 R11, P0, R19, R6, RZ ;  /* 0x00000006130b7210 */ /* 0x008fca0007f1e0ff */
        /* <DEDUP_REMOVED lines=8> */
.L_x_70:
[----:B------:R-:W-:Y:S01]  /*3c60*/  ISETP.NE.AND P0, PT, R16, 0x1, PT ;  /* 0x000000011000780c */ /* 0x000fe20003f05270 */
[----:B--2---:R-:W-:Y:S01]  /*3c70*/  VIADD R9, R21, 0xffffffff ;  /* 0xffffffff15097836 */ /* 0x004fe20000000000 */
[----:B-1----:R-:W-:Y:S01]  /*3c80*/  SHF.R.U64 R7, R6, R25, R7 ;  /* 0x0000001906077219 */ /* 0x002fe20000001207 */
[----:B------:R-:W-:Y:S01]  /*3c90*/  IMAD.MOV R20, RZ, RZ, -R20 ;  /* 0x000000ffff147224 */ /* 0x000fe200078e0a14 */
[----:B------:R-:W-:Y:S02]  /*3ca0*/  LOP3.LUT R6, R15, R30, RZ, 0xc0, !PT ;  /* 0x0000001e0f067212 */ /* 0x000fe400078ec0ff */
[----:B------:R-:W-:Y:S01]  /*3cb0*/  LOP3.LUT R12, R12, R9, RZ, 0xc0, !PT ;  /* 0x000000090c0c7212 */ /* 0x000fe200078ec0ff */
[----:B------:R-:W-:Y:S02]  /*3cc0*/  IMAD.MOV R8, RZ, RZ, -R7 ;  /* 0x000000ffff087224 */ /* 0x000fe400078e0a07 */
[----:B------:R-:W-:Y:S02]  /*3cd0*/  IMAD R6, R24, R7, R6 ;  /* 0x0000000718067224 */ /* 0x000fe400078e0206 */
[----:B------:R-:W-:-:S02]  /*3ce0*/  IMAD.MOV.U32 R9, RZ, RZ, 0x1 ;  /* 0x00000001ff097424 */ /* 0x000fc400078e00ff */
[----:B------:R-:W-:Y:S02]  /*3cf0*/  @P0 IMAD R23, R22, R20, R5 ;  /* 0x0000001416170224 */ /* 0x000fe400078e0205 */
[----:B0-----:R-:W-:Y:S02]  /*3d00*/  IMAD R5, R8, R28, R19 ;  /* 0x0000001c08057224 */ /* 0x001fe400078e0213 */
[----:B------:R-:W-:Y:S02]  /*3d10*/  IMAD R20, R6, R29, R23 ;  /* 0x0000001d06147224 */ /* 0x000fe400078e0217 */
[----:B------:R-:W-:Y:S02]  /*3d20*/  IMAD R5, R5, R21, R12 ;  /* 0x0000001505057224 */ /* 0x000fe400078e020c */
[----:B------:R-:W-:-:S03]  /*3d30*/  IMAD.MOV.U32 R8, RZ, RZ, R14 ;  /* 0x000000ffff087224 */ /* 0x000fc600078e000e */
[----:B------:R-:W-:Y:S02]  /*3d40*/  SEL R21, R5, R20, !P0 ;  /* 0x0000001405157207 */ /* 0x000fe40004000000 */
[----:B------:R-:W-:-:S07]  /*3d50*/  SEL R20, R20, R5, !P0 ;  /* 0x0000000514147207 */ /* 0x000fce0004000000 */
.L_x_68:
[----:B------:R-:W-:-:S08]  /*3d60*/  NOP ;  /* 0x0000000000007918 */ /* 0x000fd00000000000 */
[----:B------:R-:W0:-:S00]  /*3d70*/  USETMAXREG.DEALLOC.CTAPOOL 0x28 ;  /* 0x00000028000079c8 */ /* 0x000e0000080e0500 */
[----:B0-----:R-:W-:-:S13]  /*3d80*/  ISETP.NE.AND P0, PT, R0, RZ, PT ;  /* 0x000000ff0000720c */ /* 0x001fda0003f05270 */
[----:B------:R-:W-:Y:S05]  /*3d90*/  @P0 EXIT ;  /* 0x000000000000094d */ /* 0x000fea0003800000 */
[----:B------:R-:W-:Y:S01]  /*3da0*/  LOP3.LUT P0, RZ, R9, 0xff, RZ, 0xc0, !PT ;  /* 0x000000ff09ff7812 */ /* 0x000fe2000780c0ff */
[----:B------:R-:W-:Y:S02]  /*3db0*/  IMAD.MOV.U32 R0, RZ, RZ, 0x1 ;  /* 0x00000001ff007424 */ /* 0x000fe400078e00ff */
[----:B------:R-:W-:-:S10]  /*3dc0*/  IMAD.MOV.U32 R13, RZ, RZ, RZ ;  /* 0x000000ffff0d7224 */ /* 0x000fd400078e00ff */
[----:B------:R-:W-:Y:S05]  /*3dd0*/  @!P0 BRA `(.L_x_71) ;  /* 0x0000000c00188947 */ /* 0x000fea0003800000 */
[----:B------:R-:W0:Y:S01]  /*3de0*/  LDC R0, c[0x0][0x28c] ;  /* 0x0000a300ff007b82 */ /* 0x000e220000000800 */
[----:B------:R-:W-:Y:S01]  /*3df0*/  LOP3.LUT P0, RZ, R3, 0x1f, RZ, 0xc0, !PT ;  /* 0x0000001f03ff7812 */ /* 0x000fe2000780c0ff */
[----:B------:R-:W-:Y:S01]  /*3e00*/  ULDC UR5, c[0x0][0x658] ;  /* 0x0001960000057ab9 */ /* 0x000fe20000000800 */
[----:B------:R-:W-:Y:S01]  /*3e10*/  UMOV UR6, 0xffffffff ;  /* 0xffffffff00067882 */ /* 0x000fe20000000000 */
[----:B------:R-:W-:Y:S01]  /*3e20*/  BSSY B0, `(.L_x_71) ;  /* 0x00000c1000007945 */ /* 0x000fe20003800000 */
[----:B------:R-:W-:Y:S01]  /*3e30*/  USHF.L.U32 UR6, UR6, UR5, URZ ;  /* 0x0000000506067299 */ /* 0x000fe2000800063f */
[C---:B------:R-:W-:Y:S01]  /*3e40*/  ISETP.NE.AND P2, PT, R4.reuse, RZ, PT ;  /* 0x000000ff0400720c */ /* 0x040fe20003f45270 */
[----:B------:R-:W-:Y:S01]  /*3e50*/  IMAD.MOV.U32 R19, RZ, RZ, 0x1 ;  /* 0x00000001ff137424 */ /* 0x000fe200078e00ff */
[----:B------:R-:W-:Y:S01]  /*3e60*/  ISETP.NE.OR P0, PT, R4, RZ, !P0 ;  /* 0x000000ff0400720c */ /* 0x000fe20004705670 */
[----:B------:R-:W-:Y:S01]  /*3e70*/  IMAD.MOV.U32 R13, RZ, RZ, RZ ;  /* 0x000000ffff0d7224 */ /* 0x000fe200078e00ff */
[----:B------:R-:W-:Y:S01]  /*3e80*/  LOP3.LUT R12, R18, 0x2, RZ, 0xfc, !PT ;  /* 0x00000002120c7812 */ /* 0x000fe200078efcff */
[----:B------:R-:W-:Y:S01]  /*3e90*/  ULDC UR4, c[0x0][0x600] ;  /* 0x0001800000047ab9 */ /* 0x000fe20000000800 */
[----:B------:R-:W-:Y:S01]  /*3ea0*/  UMOV UR7, 0x1 ;  /* 0x0000000100077882 */ /* 0x000fe20000000000 */
[----:B------:R-:W-:-:S02]  /*3eb0*/  UIADD3 UR15, UR4, -0x1, URZ ;  /* 0xffffffff040f7890 */ /* 0x000fc4000fffe03f */
[----:B------:R-:W-:Y:S02]  /*3ec0*/  USHF.L.U32 UR17, UR7, UR5, URZ ;  /* 0x0000000507117299 */ /* 0x000fe4000800063f */
[----:B------:R-:W-:Y:S01]  /*3ed0*/  ULOP3.LUT UR16, URZ, UR6, URZ, 0x33, !UPT ;  /* 0x000000063f107292 */ /* 0x000fe2000f8e333f */
[----:B------:R-:W-:Y:S01]  /*3ee0*/  ULDC.64 UR20, c[0x0][0x198] ;  /* 0x0000660000147ab9 */ /* 0x000fe20000000a00 */
[----:B0-----:R-:W-:-:S05]  /*3ef0*/  VIADD R0, R0, 0x1f ;  /* 0x0000001f00007836 */ /* 0x001fca0000000000 */
[----:B------:R-:W-:-:S04]  /*3f00*/  SHF.R.S32.HI R3, RZ, 0x1f, R0 ;  /* 0x0000001fff037819 */ /* 0x000fc80000011400 */
[----:B------:R-:W-:Y:S01]  /*3f10*/  LEA.HI R3, R3, R0, RZ, 0x5 ;  /* 0x0000000003037211 */ /* 0x000fe200078f28ff */
[----:B------:R-:W-:-:S03]  /*3f20*/  IMAD.MOV.U32 R0, RZ, RZ, 0x1 ;  /* 0x00000001ff007424 */ /* 0x000fc600078e00ff */
[----:B------:R-:W-:-:S05]  /*3f30*/  SHF.R.S32.HI R10, RZ, 0x5, R3 ;  /* 0x00000005ff0a7819 */ /* 0x000fca0000011403 */
[----:B------:R-:W-:-:S07]  /*3f40*/  VIADD R11, R10, 0x1 ;  /* 0x000000010a0b7836 */ /* 0x000fce0000000000 */
.L_x_83:
[----:B------:R-:W-:-:S03]  /*3f50*/  UMOV UR4, 0xffffffff ;  /* 0xffffffff00047882 */ /* 0x000fc60000000000 */
[----:B------:R-:W-:Y:S05]  /*3f60*/  BRA.DIV UR4, `(.L_x_72) ;  /* 0x0000001e04d47947 */ /* 0x000fea000b800000 */
[----:B------:R-:W-:-:S13]  /*3f70*/  ELECT P6, URZ, PT ;  /* 0x00000000003f782f */ /* 0x000fda00038c0000 */
.L_x_124:
[----:B------:R-:W0:Y:S01]  /*3f80*/  LDC R3, c[0x0][0x28c] ;  /* 0x0000a300ff037b82 */ /* 0x000e220000000800 */
[----:B------:R-:W-:Y:S01]  /*3f90*/  BSSY B1, `(.L_x_73) ;  /* 0x0000037000017945 */ /* 0x000fe20003800000 */
[----:B0-----:R-:W-:-:S13]  /*3fa0*/  ISETP.LT.OR P6, PT, R3, 0x1, !P6 ;  /* 0x000000010300780c */ /* 0x001fda00077c1670 */
[----:B------:R-:W-:Y:S05]  /*3fb0*/  @P6 BRA `(.L_x_74) ;  /* 0x0000000000d06947 */ /* 0x000fea0003800000 */
[----:B------:R-:W-:Y:S02]  /*3fc0*/  IMAD.SHL.U32 R21, R21, 0x10, RZ ;  /* 0x0000001015157824 */ /* 0x000fe400078e00ff */
[----:B------:R-:W-:Y:S02]  /*3fd0*/  IMAD R20, R20, 0xc0, RZ ;  /* 0x000000c014147824 */ /* 0x000fe400078e02ff */
[----:B------:R-:W-:Y:S02]  /*3fe0*/  IMAD.MOV.U32 R15, RZ, RZ, RZ ;  /* 0x000000ffff0f7224 */ /* 0x000fe400078e00ff */
[----:B------:R-:W-:Y:S02]  /*3ff0*/  IMAD.MOV.U32 R3, RZ, RZ, R11 ;  /* 0x000000ffff037224 */ /* 0x000fe400078e000b */
[----:B------:R-:W-:Y:S02]  /*4000*/  IMAD.MOV.U32 R4, RZ, RZ, R0 ;  /* 0x000000ffff047224 */ /* 0x000fe400078e0000 */
[----:B------:R-:W-:-:S07]  /*4010*/  IMAD.MOV.U32 R5, RZ, RZ, R13 ;  /* 0x000000ffff057224 */ /* 0x000fce00078e000d */
.L_x_78:
[----:B------:R-:W0:Y:S01]  /*4020*/  S2R R7, SR_CgaCtaId ;  /* 0x0000000000077919 */ /* 0x000e220000008800 */
[----:B------:R-:W-:-:S04]  /*4030*/  MOV R6, 0x400 ;  /* 0x0000040000067802 */ /* 0x000fc80000000f00 */
[----:B0-----:R-:W-:Y:S02]  /*4040*/  LEA R14, R7, R6, 0x18 ;  /* 0x00000006070e7211 */ /* 0x001fe400078ec0ff */
[----:B------:R-:W-:Y:S01]  /*4050*/  SHF.L.U32 R6, R4, 0x1f, RZ ;  /* 0x0000001f04067819 */ /* 0x000fe200000006ff */
[----:B------:R-:W0:Y:S02]  /*4060*/  @!P2 LDC R7, c[0x0][0x500] ;  /* 0x00014000ff07ab82 */ /* 0x000e240000000800 */
[----:B------:R-:W-:-:S04]  /*4070*/  IMAD R9, R5, 0x8, R14 ;  /* 0x0000000805097824 */ /* 0x000fc800078e020e */
[----:B------:R-:W1:Y:S02]  /*4080*/  SYNCS.PHASECHK.TRANS64.TRYWAIT P1, [R9+URZ+0x110], R6 ;  /* 0x00011006090075a7 */ /* 0x000e64000802017f */
[----:B-1----:R-:W-:Y:S05]  /*4090*/  @!P1 BRA `(.L_x_75) ;  /* 0x0000001c00a89947 */ /* 0x002fea0003800000 */
.L_x_125:
[----:B-1----:R-:W-:Y:S01]  /*40a0*/  PRMT R6, R12, 0x9910, RZ ;  /* 0x000099100c067816 */ /* 0x002fe200000000ff */
[----:B0-----:R0:W-:Y:S03]  /*40b0*/  @!P2 SYNCS.ARRIVE.TRANS64 RZ, [R9+URZ], R7 ;  /* 0x0000000709ffa9a7 */ /* 0x0011e6000800003f */
[----:B------:R-:W-:-:S13]  /*40c0*/  ISETP.NE.AND P1, PT, R6, 0x2, PT ;  /* 0x000000020600780c */ /* 0x000fda0003f25270 */
[----:B0-----:R-:W-:Y:S05]  /*40d0*/  @P1 BRA `(.L_x_76) ;  /* 0x0000000000041947 */ /* 0x001fea0003800000 */
[----:B------:R-:W-:Y:S01]  /*40e0*/  BPT.TRAP 0x1 ;  /* 0x000000040000795c */ /* 0x000fe20000300000 */
.L_x_76:
[----:B------:R-:W-:Y:S05]  /*40f0*/  @P0 BRA `(.L_x_77) ;  /* 0x0000000000040947 */ /* 0x000fea0003800000 */
[----:B------:R-:W-:Y:S01]  /*4100*/  BPT.TRAP 0x1 ;  /* 0x000000040000795c */ /* 0x000fe20000300000 */
.L_x_77:
[--C-:B------:R-:W-:Y:S01]  /*4110*/  IMAD R6, R5, 0x1800, R14.reuse ;  /* 0x0000180005067824 */ /* 0x100fe200078e020e */
[----:B------:R-:W-:Y:S01]  /*4120*/  R2UR UR9, R9 ;  /* 0x00000000090972ca */ /* 0x000fe200000e0000 */
[----:B------:R-:W-:Y:S01]  /*4130*/  IMAD R14, R5, 0x200, R14 ;  /* 0x00000200050e7824 */ /* 0x000fe200078e020e */
[----:B------:R-:W-:Y:S01]  /*4140*/  UIADD3 UR4, UP0, UR20, 0xf0, URZ ;  /* 0x000000f014047890 */ /* 0x000fe2000ff1e03f */
[----:B------:R-:W-:Y:S01]  /*4150*/  VIADD R3, R3, 0xffffffff ;  /* 0xffffffff03037836 */ /* 0x000fe20000000000 */
[----:B------:R-:W-:Y:S01]  /*4160*/  R2UR UR5, R6 ;  /* 0x00000000060572ca */ /* 0x000fe200000e0000 */
[----:B------:R-:W-:Y:S01]  /*4170*/  UIADD3 UR22, UP1, UR20, 0x1f0, URZ ;  /* 0x000001f014167890 */ /* 0x000fe2000ff3e03f */
[----:B------:R-:W-:Y:S01]  /*4180*/  R2UR UR8, R14 ;  /* 0x000000000e0872ca */ /* 0x000fe200000e0000 */
[----:B------:R-:W-:Y:S01]  /*4190*/  VIADD R5, R5, 0x1 ;  /* 0x0000000105057836 */ /* 0x000fe20000000000 */
[----:B------:R-:W-:Y:S01]  /*41a0*/  R2UR UR11, R20 ;  /* 0x00000000140b72ca */ /* 0x000fe200000e0000 */
[----:B------:R-:W-:Y:S01]  /*41b0*/  UIADD3.X UR23, URZ, UR21, URZ, UP1, !UPT ;  /* 0x000000153f177290 */ /* 0x000fe20008ffe43f */
[----:B------:R-:W-:Y:S01]  /*41c0*/  R2UR UR10, R15 ;  /* 0x000000000f0a72ca */ /* 0x000fe200000e0000 */
[----:B------:R-:W-:Y:S01]  /*41d0*/  UMOV UR6, 0x0 ;  /* 0x0000000000067882 */ /* 0x000fe20000000000 */
[----:B------:R-:W-:Y:S01]  /*41e0*/  R2UR UR12, R8 ;  /* 0x00000000080c72ca */ /* 0x000fe200000e0000 */
[----:B------:R-:W-:Y:S01]  /*41f0*/  UMOV UR7, 0x10000000 ;  /* 0x1000000000077882 */ /* 0x000fe20000000000 */
[----:B------:R-:W-:Y:S01]  /*4200*/  R2UR UR18, R21 ;  /* 0x00000000151272ca */ /* 0x000fe200000e0000 */
[----:B------:R-:W-:Y:S01]  /*4210*/  VIADD R15, R15, 0x20 ;  /* 0x000000200f0f7836 */ /* 0x000fe20000000000 */
[----:B------:R-:W-:Y:S01]  /*4220*/  ISETP.GT.AND P3, PT, R3, 0x1, PT ;  /* 0x000000010300780c */ /* 0x000fe20003f64270 */
[----:B------:R-:W-:Y:S01]  /*4230*/  UIADD3 UR13, UR5, 0x300, URZ ;  /* 0x00000300050d7890 */ /* 0x000fe2000fffe03f */
[----:B------:R-:W-:Y:S01]  /*4240*/  ISETP.NE.AND P1, PT, R5, 0x22, PT ;  /* 0x000000220500780c */ /* 0x000fe20003f25270 */
[----:B------:R-:W-:-:S02]  /*4250*/  UIADD3.X UR5, URZ, UR21, URZ, UP0, !UPT ;  /* 0x000000153f057290 */ /* 0x000fc400087fe43f */
[----:B------:R-:W-:Y:S01]  /*4260*/  UIADD3 UR14, UR8, 0x33300, URZ ;  /* 0x00033300080e7890 */ /* 0x000fe2000fffe03f */
[----:B------:R-:W-:Y:S02]  /*4270*/  SEL R7, RZ, 0x1, P1 ;  /* 0x00000001ff077807 */ /* 0x000fe40000800000 */
[----:B------:R-:W-:Y:S01]  /*4280*/  UMOV UR8, UR13 ;  /* 0x0000000d00087c82 */ /* 0x000fe20008000000 */
[----:B------:R-:W-:Y:S02]  /*4290*/  SEL R5, R5, RZ, P1 ;  /* 0x000000ff05057207 */ /* 0x000fe40000800000 */
[----:B------:R-:W-:Y:S01]  /*42a0*/  LOP3.LUT R4, R4, R7, RZ, 0x3c, !PT ;  /* 0x0000000704047212 */ /* 0x000fe200078e3cff */
[----:B------:R0:W-:Y:S02]  /*42b0*/  UTMALDG.3D [UR8], [UR4], desc[UR6] ;  /* 0x00000608040075b4 */ /* 0x0001e40008011000 */
[----:B0-----:R-:W-:Y:S01]  /*42c0*/  UMOV UR8, UR14 ;  /* 0x0000000e00087c82 */ /* 0x001fe20008000000 */
[----:B------:R-:W-:-:S02]  /*42d0*/  UMOV UR11, UR18 ;  /* 0x00000012000b7c82 */ /* 0x000fc40008000000 */
[----:B------:R0:W-:Y:S02]  /*42e0*/  UTMALDG.3D [UR8], [UR22], desc[UR6] ;  /* 0x00000608160075b4 */ /* 0x0001e40008011000 */
[----:B0-----:R-:W-:Y:S05]  /*42f0*/  @P3 BRA `(.L_x_78) ;  /* 0xfffffffc00483947 */ /* 0x001fea000383ffff */
.L_x_74:
[----:B------:R-:W-:Y:S05]  /*4300*/  BSYNC B1 ;  /* 0x0000000000017941 */ /* 0x000fea0003800000 */
.L_x_73:
[----:B------:R-:W-:Y:S01]  /*4310*/  LOP3.LUT P3, RZ, R19, 0xff, RZ, 0xc0, !PT ;  /* 0x000000ff13ff7812 */ /* 0x000fe2000786c0ff */
[----:B------:R-:W-:Y:S01]  /*4320*/  IMAD.IADD R6, R10, 0x1, R13 ;  /* 0x000000010a067824 */ /* 0x000fe200078e020d */
[----:B------:R-:W-:Y:S01]  /*4330*/  IADD3 R2, P4, R2, UR36, RZ ;  /* 0x0000002402027c10 */ /* 0x000fe2000ff9e0ff */
[----:B------:R-:W-:Y:S01]  /*4340*/  ULDC.64 UR4, c[0x0][0x650] ;  /* 0x0001940000047ab9 */ /* 0x000fe20000000a00 */
[----:B------:R-:W-:Y:S01]  /*4350*/  BSSY B1, `(.L_x_79) ;  /* 0x000006b000017945 */ /* 0x000fe20003800000 */
[----:B------:R-:W-:Y:S01]  /*4360*/  IMAD.MOV.U32 R20, RZ, RZ, -0x1 ;  /* 0xffffffffff147424 */ /* 0x000fe200078e00ff */
[----:B------:R-:W-:Y:S01]  /*4370*/  ISETP.GT.U32.AND P1, PT, R6, 0x21, PT ;  /* 0x000000210600780c */ /* 0x000fe20003f24070 */
[----:B------:R-:W-:Y:S01]  /*4380*/  IMAD.MOV.U32 R21, RZ, RZ, -0x1 ;  /* 0xffffffffff157424 */ /* 0x000fe200078e00ff */
[----:B------:R-:W-:Y:S01]  /*4390*/  IADD3.X R17, R17, UR42, RZ, P4, !PT ;  /* 0x0000002a11117c10 */ /* 0x000fe2000a7fe4ff */
[----:B------:R-:W-:Y:S01]  /*43a0*/  IMAD.MOV.U32 R8, RZ, RZ, -0x1 ;  /* 0xffffffffff087424 */ /* 0x000fe200078e00ff */
[----:B------:R-:W-:-:S02]  /*43b0*/  ISETP.LT.U32.AND P1, PT, R10, 0x22, P1 ;  /* 0x000000220a00780c */ /* 0x000fc40000f21070 */
[----:B------:R-:W-:Y:S01]  /*43c0*/  PRMT R19, RZ, 0x7610, R19 ;  /* 0x00007610ff137816 */ /* 0x000fe20000000013 */
[----:B------:R-:W0:Y:S01]  /*43d0*/  @P3 S2R R4, SR_CgaCtaId ;  /* 0x0000000000043919 */ /* 0x000e220000008800 */
[----:B------:R-:W-:-:S04]  /*43e0*/  @P3 MOV R3, 0x400 ;  /* 0x0000040000033802 */ /* 0x000fc80000000f00 */
[----:B0-----:R-:W-:Y:S01]  /*43f0*/  @P3 LEA R3, R4, R3, 0x18 ;  /* 0x0000000304033211 */ /* 0x001fe200078ec0ff */
[----:B------:R-:W-:-:S03]  /*4400*/  IMAD.WIDE.U32 R4, R6, -0xf0f0f0f, RZ ;  /* 0xf0f0f0f106047825 */ /* 0x000fc600078e00ff */
[----:B------:R0:W-:Y:S01]  /*4410*/  @P3 SYNCS.ARRIVE.TRANS64.A1T0 RZ, [R3+URZ+0x238], RZ ;  /* 0x000238ff03ff39a7 */ /* 0x0001e2000810003f */
[----:B------:R-:W-:Y:S02]  /*4420*/  ISETP.GE.U32.AND P3, PT, R10, 0x22, PT ;  /* 0x000000220a00780c */ /* 0x000fe40003f66070 */
[----:B------:R-:W-:Y:S02]  /*4430*/  SHF.R.U32.HI R5, RZ, 0x5, R5 ;  /* 0x00000005ff057819 */ /* 0x000fe40000011605 */
[----:B0-----:R-:W-:-:S03]  /*4440*/  SEL R3, RZ, 0x1, !P1 ;  /* 0x00000001ff037807 */ /* 0x001fc60004800000 */
[----:B------:R-:W-:Y:S01]  /*4450*/  IMAD R13, R5, -0x22, R6 ;  /* 0xffffffde050d7824 */ /* 0x000fe200078e0206 */
[----:B------:R-:W-:Y:S02]  /*4460*/  ISETP.GE.U32.AND P1, PT, R2, UR4, PT ;  /* 0x0000000402007c0c */ /* 0x000fe4000bf26070 */
[----:B------:R-:W-:Y:S02]  /*4470*/  LOP3.LUT R0, R0, R3, RZ, 0x3c, !PT ;  /* 0x0000000300007212 */ /* 0x000fe400078e3cff */
[----:B------:R-:W-:Y:S02]  /*4480*/  ISETP.GE.U32.AND.EX P1, PT, R17, UR5, PT, P1 ;  /* 0x0000000511007c0c */ /* 0x000fe4000bf26110 */
[----:B------:R-:W-:Y:S02]  /*4490*/  @P3 LOP3.LUT R0, R0, 0x1, R5, 0x78, !PT ;  /* 0x0000000100003812 */ /* 0x000fe400078e7805 */
[----:B------:R-:W-:-:S09]  /*44a0*/  PRMT R3, RZ, 0x7610, R3 ;  /* 0x00007610ff037816 */ /* 0x000fd20000000003 */
[----:B------:R-:W-:Y:S05]  /*44b0*/  @P1 BRA `(.L_x_80) ;  /* 0x0000000400501947 */ /* 0x000fea0003800000 */
[----:B------:R-:W-:Y:S01]  /*44c0*/  ULDC.64 UR4, c[0x0][0x628] ;  /* 0x00018a0000047ab9 */ /* 0x000fe20000000a00 */
[----:B------:R-:W0:Y:S01]  /*44d0*/  S2R R15, SR_CTAID.X ;  /* 0x00000000000f7919 */ /* 0x000e220000002500 */
[----:B------:R-:W-:Y:S01]  /*44e0*/  ISETP.NE.U32.AND P1, PT, RZ, UR4, PT ;  /* 0x00000004ff007c0c */ /* 0x000fe2000bf25070 */
[----:B------:R-:W-:Y:S01]  /*44f0*/  ULDC UR7, c[0x0][0x630] ;  /* 0x00018c0000077ab9 */ /* 0x000fe20000000800 */
[----:B------:R-:W-:Y:S01]  /*4500*/  IMAD.MOV.U32 R4, RZ, RZ, R2 ;  /* 0x000000ffff047224 */ /* 0x000fe200078e0002 */
[----:B------:R-:W1:Y:S01]  /*4510*/  S2R R14, SR_CTAID.Y ;  /* 0x00000000000e7919 */ /* 0x000e620000002600 */
[----:B------:R-:W-:Y:S01]  /*4520*/  ISETP.NE.AND.EX P1, PT, RZ, UR5, PT, P1 ;  /* 0x00000005ff007c0c */ /* 0x000fe2000bf25310 */
[----:B------:R-:W-:-:S12]  /*4530*/  IMAD.MOV.U32 R5, RZ, RZ, R17 ;  /* 0x000000ffff057224 */ /* 0x000fd800078e0011 */
[----:B------:R-:W-:Y:S05]  /*4540*/  @!P1 BRA `(.L_x_81) ;  /* 0x0000000000289947 */ /* 0x000fea0003800000 */
[----:B------:R-:W-:Y:S02]  /*4550*/  ULDC UR6, c[0x0][0x634] ;  /* 0x00018d0000067ab9 */ /* 0x000fe40000000800 */
[----:B------:R-:W-:-:S05]  /*4560*/  IADD3 R9, P1, R2, UR6, RZ ;  /* 0x0000000602097c10 */ /* 0x000fca000ff3e0ff */
[----:B------:R-:W-:-:S04]  /*4570*/  IMAD.X R3, RZ, RZ, R17, P1 ;  /* 0x000000ffff037224 */ /* 0x000fc800008e0611 */
[----:B------:R-:W-:-:S04]  /*4580*/  IMAD.WIDE.U32 R6, R3, UR4, RZ ;  /* 0x0000000403067c25 */ /* 0x000fc8000f8e00ff */
[----:B------:R-:W-:-:S04]  /*4590*/  IMAD.WIDE.U32 R6, P1, R9, UR5, R6 ;  /* 0x0000000509067c25 */ /* 0x000fc8000f820006 */
[----:B------:R-:W-:-:S04]  /*45a0*/  IMAD.WIDE.U32 R8, R9, UR4, RZ ;  /* 0x0000000409087c25 */ /* 0x000fc8000f8e00ff */
[----:B------:R-:W-:Y:S01]  /*45b0*/  IMAD.X R5, RZ, RZ, RZ, P1 ;  /* 0x000000ffff057224 */ /* 0x000fe200008e06ff */
[----:B------:R-:W-:Y:S01]  /*45c0*/  IADD3 RZ, P1, R9, R6, RZ ;  /* 0x0000000609ff7210 */ /* 0x000fe20007f3e0ff */
[----:B------:R-:W-:-:S04]  /*45d0*/  IMAD.MOV.U32 R4, RZ, RZ, R7 ;  /* 0x000000ffff047224 */ /* 0x000fc800078e0007 */
[----:B------:R-:W-:-:S08]  /*45e0*/  IMAD.WIDE.U32.X R4, R3, UR5, R4, P1 ;  /* 0x0000000503047c25 */ /* 0x000fd000088e0404 */
.L_x_81:
[--C-:B------:R-:W-:Y:S01]  /*45f0*/  SHF.R.U64 R8, R4, UR7, R5.reuse ;  /* 0x0000000704087c19 */ /* 0x100fe20008001205 */
[----:B------:R-:W-:Y:S01]  /*4600*/  ULDC.64 UR4, c[0x0][0x620] ;  /* 0x0001880000047ab9 */ /* 0x000fe20000000a00 */
[----:B------:R-:W-:Y:S01]  /*4610*/  SHF.R.U32.HI R3, RZ, UR7, R5 ;  /* 0x00000007ff037c19 */ /* 0x000fe20008011605 */
[----:B------:R-:W-:Y:S01]  /*4620*/  ULDC.64 UR8, c[0x0][0x640] ;  /* 0x0001900000087ab9 */ /* 0x000fe20000000a00 */
[----:B------:R-:W-:Y:S01]  /*4630*/  IADD3 R7, P1, RZ, -R8, RZ ;  /* 0x80000008ff077210 */ /* 0x000fe20007f3e0ff */
[----:B------:R-:W2:Y:S01]  /*4640*/  LDC R21, c[0x0][0x148] ;  /* 0x00005200ff157b82 */ /* 0x000ea20000000800 */
[----:B0-----:R-:W-:Y:S01]  /*4650*/  I2FP.F32.U32 R9, R15 ;  /* 0x0000000f00097245 */ /* 0x001fe20000201000 */
[----:B------:R-:W-:Y:S02]  /*4660*/  ULDC UR6, c[0x0][0x608] ;  /* 0x0001820000067ab9 */ /* 0x000fe40000000800 */
[----:B------:R-:W-:Y:S01]  /*4670*/  IMAD.X R3, RZ, RZ, ~R3, P1 ;  /* 0x000000ffff037224 */ /* 0x000fe200008e0e03 */
[----:B------:R-:W-:-:S03]  /*4680*/  ISETP.NE.U32.AND P1, PT, RZ, UR8, PT ;  /* 0x00000008ff007c0c */ /* 0x000fc6000bf25070 */
[----:B------:R-:W-:Y:S01]  /*4690*/  IMAD R6, R3, UR4, RZ ;  /* 0x0000000403067c24 */ /* 0x000fe2000f8e02ff */
[----:B------:R-:W-:Y:S01]  /*46a0*/  ISETP.NE.AND.EX P1, PT, RZ, UR9, PT, P1 ;  /* 0x00000009ff007c0c */ /* 0x000fe2000bf25310 */
[----:B------:R-:W-:Y:S02]  /*46b0*/  IMAD.MOV.U32 R3, RZ, RZ, R17 ;  /* 0x000000ffff037224 */ /* 0x000fe400078e0011 */
[----:B------:R-:W-:Y:S01]  /*46c0*/  IMAD.WIDE.U32 R4, R7, UR4, R2 ;  /* 0x0000000407047c25 */ /* 0x000fe2000f8e0002 */
[----:B------:R-:W-:-:S03]  /*46d0*/  ULDC UR4, c[0x0][0x150] ;  /* 0x0000540000047ab9 */ /* 0x000fc60000000800 */
[----:B------:R-:W-:Y:S01]  /*46e0*/  FMUL R9, R9, UR4 ;  /* 0x0000000409097c20 */ /* 0x000fe20008400000 */
[----:B------:R-:W-:Y:S01]  /*46f0*/  IMAD R3, R7, UR5, R6 ;  /* 0x0000000507037c24 */ /* 0x000fe2000f8e0206 */
[----:B------:R-:W-:Y:S01]  /*4700*/  ULDC UR4, c[0x0][0x618] ;  /* 0x0001860000047ab9 */ /* 0x000fe20000000800 */
[----:B------:R-:W0:Y:S01]  /*4710*/  LDC R6, c[0x0][0x144] ;  /* 0x00005100ff067b82 */ /* 0x000e220000000800 */
[----:B------:R-:W-:Y:S01]  /*4720*/  ULDC UR5, c[0x0][0x154] ;  /* 0x0000550000057ab9 */ /* 0x000fe20000000800 */
[----:B------:R-:W-:Y:S01]  /*4730*/  IMAD.IADD R5, R5, 0x1, R3 ;  /* 0x0000000105057824 */ /* 0x000fe200078e0203 */
[----:B------:R-:W3:Y:S04]  /*4740*/  F2I.U32.TRUNC.NTZ R9, R9 ;  /* 0x0000000900097305 */ /* 0x000ee8000020f000 */
[----:B------:R-:W-:-:S02]  /*4750*/  SHF.R.U64 R3, R4, UR4, R5 ;  /* 0x0000000404037c19 */ /* 0x000fc40008001205 */
[----:B-1----:R-:W-:-:S05]  /*4760*/  I2FP.F32.U32 R4, R14 ;  /* 0x0000000e00047245 */ /* 0x002fca0000201000 */
[----:B------:R-:W-:Y:S01]  /*4770*/  FMUL R22, R4, UR5 ;  /* 0x0000000504167c20 */ /* 0x000fe20008400000 */
[----:B------:R-:W-:Y:S01]  /*4780*/  SHF.R.U32.HI R4, RZ, UR4, R5 ;  /* 0x00000004ff047c19 */ /* 0x000fe20008011605 */
[----:B------:R-:W-:-:S03]  /*4790*/  ULDC UR4, c[0x0][0x658] ;  /* 0x0001960000047ab9 */ /* 0x000fc60000000800 */
[--C-:B------:R-:W-:Y:S01]  /*47a0*/  SHF.R.U64 R20, R3, UR6, R4.reuse ;  /* 0x0000000603147c19 */ /* 0x100fe20008001204 */
[----:B------:R-:W1:Y:S01]  /*47b0*/  F2I.U32.TRUNC.NTZ R22, R22 ;  /* 0x0000001600167305 */ /* 0x000e62000020f000 */
[----:B------:R-:W-:Y:S01]  /*47c0*/  SHF.R.U32.HI R5, RZ, UR6, R4 ;  /* 0x00000006ff057c19 */ /* 0x000fe20008011604 */
[----:B---3--:R-:W-:-:S03]  /*47d0*/  IMAD.MOV R4, RZ, RZ, -R9 ;  /* 0x000000ffff047224 */ /* 0x008fc600078e0a09 */
[----:B------:R-:W-:Y:S01]  /*47e0*/  SHF.R.U64 R9, R20, UR4, R5 ;  /* 0x0000000414097c19 */ /* 0x000fe20008001205 */
[----:B0-----:R-:W-:Y:S01]  /*47f0*/  IMAD R15, R6, R4, R15 ;  /* 0x00000004060f7224 */ /* 0x001fe200078e020f */
[----:B------:R-:W-:-:S03]  /*4800*/  SHF.R.U32.HI R23, RZ, UR4, R5 ;  /* 0x00000004ff177c19 */ /* 0x000fc60008011605 */
[----:B------:R-:W-:Y:S02]  /*4810*/  IMAD.MOV.U32 R4, RZ, RZ, R9 ;  /* 0x000000ffff047224 */ /* 0x000fe400078e0009 */
[----:B------:R-:W-:Y:S01]  /*4820*/  IMAD.MOV.U32 R5, RZ, RZ, R23 ;  /* 0x000000ffff057224 */ /* 0x000fe200078e0017 */
[----:B-12---:R-:W-:Y:S06]  /*4830*/  @!P1 BRA `(.L_x_82) ;  /* 0x0000000000289947 */ /* 0x006fec0003800000 */
[----:B------:R-:W-:Y:S02]  /*4840*/  ULDC UR4, c[0x0][0x64c] ;  /* 0x0001930000047ab9 */ /* 0x000fe40000000800 */
[----:B------:R-:W-:-:S05]  /*4850*/  IADD3 R5, P1, R9, UR4, RZ ;  /* 0x0000000409057c10 */ /* 0x000fca000ff3e0ff */
[----:B------:R-:W-:-:S04]  /*4860*/  IMAD.X R23, RZ, RZ, R23, P1 ;  /* 0x000000ffff177224 */ /* 0x000fc800008e0617 */
[----:B------:R-:W-:-:S04]  /*4870*/  IMAD.WIDE.U32 R6, R23, UR8, RZ ;  /* 0x0000000817067c25 */ /* 0x000fc8000f8e00ff */
[----:B------:R-:W-:-:S04]  /*4880*/  IMAD.WIDE.U32 R6, P1, R5, UR9, R6 ;  /* 0x0000000905067c25 */ /* 0x000fc8000f820006 */
[----:B------:R-:W-:-:S04]  /*4890*/  IMAD.WIDE.U32 R4, R5, UR8, RZ ;  /* 0x0000000805047c25 */ /* 0x000fc8000f8e00ff */
[----:B------:R-:W-:Y:S01]  /*48a0*/  IMAD.MOV.U32 R4, RZ, RZ, R7 ;  /* 0x000000ffff047224 */ /* 0x000fe200078e0007 */
[----:B------:R-:W-:Y:S01]  /*48b0*/  IADD3 RZ, P3, R5, R6, RZ ;  /* 0x0000000605ff7210 */ /* 0x000fe20007f7e0ff */
[----:B------:R-:W-:-:S04]  /*48c0*/  IMAD.X R5, RZ, RZ, RZ, P1 ;  /* 0x000000ffff057224 */ /* 0x000fc800008e06ff */
[----:B------:R-:W-:-:S08]  /*48d0*/  IMAD.WIDE.U32.X R4, R23, UR9, R4, P3 ;  /* 0x0000000917047c25 */ /* 0x000fd000098e0404 */
.L_x_82:
[----:B------:R-:W-:Y:S01]  /*48e0*/  ISETP.NE.AND P1, PT, R16, 0x1, PT ;  /* 0x000000011000780c */ /* 0x000fe20003f25270 */
[----:B------:R-:W-:Y:S01]  /*48f0*/  ULDC UR4, c[0x0][0x648] ;  /* 0x0001920000047ab9 */ /* 0x000fe20000000800 */
[----:B------:R-:W-:Y:S01]  /*4900*/  LOP3.LUT R20, R20, UR16, RZ, 0xc0, !PT ;  /* 0x0000001014147c12 */ /* 0x000fe2000f8ec0ff */
[----:B------:R-:W-:Y:S01]  /*4910*/  IMAD.MOV R22, RZ, RZ, -R22 ;  /* 0x000000ffff167224 */ /* 0x000fe200078e0a16 */
[----:B------:R-:W-:Y:S01]  /*4920*/  SHF.R.U64 R5, R4, UR4, R5 ;  /* 0x0000000404057c19 */ /* 0x000fe20008001205 */
[----:B------:R-:W-:Y:S01]  /*4930*/  ULDC UR4, c[0x0][0x638] ;  /* 0x00018e0000047ab9 */ /* 0x000fe20000000800 */
[----:B------:R-:W-:Y:S01]  /*4940*/  LOP3.LUT R6, R3, UR15, RZ, 0xc0, !PT ;  /* 0x0000000f03067c12 */ /* 0x000fe2000f8ec0ff */
[----:B------:R-:W-:Y:S01]  /*4950*/  ULDC UR5, c[0x0][0x610] ;  /* 0x0001840000057ab9 */ /* 0x000fe20000000800 */
[----:B------:R-:W-:Y:S02]  /*4960*/  IMAD.MOV.U32 R3, RZ, RZ, 0x1 ;  /* 0x00000001ff037424 */ /* 0x000fe400078e00ff */
[----:B------:R-:W-:-:S02]  /*4970*/  IMAD.MOV R4, RZ, RZ, -R5 ;  /* 0x000000ffff047224 */ /* 0x000fc400078e0a05 */
[----:B------:R-:W-:Y:S02]  /*4980*/  IMAD R20, R5, UR17, R20 ;  /* 0x0000001105147c24 */ /* 0x000fe4000f8e0214 */
[----:B------:R-:W-:Y:S02]  /*4990*/  @P1 IMAD R15, R21, R22, R14 ;  /* 0x00000016150f1224 */ /* 0x000fe400078e020e */
[----:B------:R-:W-:Y:S01]  /*49a0*/  IMAD R9, R4, UR4, R9 ;  /* 0x0000000404097c24 */ /* 0x000fe2000f8e0209 */
[----:B------:R-:W-:Y:S01]  /*49b0*/  ULDC UR4, c[0x0][0x600] ;  /* 0x0001800000047ab9 */ /* 0x000fe20000000800 */
[----:B------:R-:W-:Y:S02]  /*49c0*/  IMAD R15, R20, UR5, R15 ;  /* 0x00000005140f7c24 */ /* 0x000fe4000f8e020f */
[----:B------:R-:W-:-:S05]  /*49d0*/  IMAD R20, R9, UR4, R6 ;  /* 0x0000000409147c24 */ /* 0x000fca000f8e0206 */
[----:B------:R-:W-:Y:S02]  /*49e0*/  SEL R21, R20, R15, !P1 ;  /* 0x0000000f14157207 */ /* 0x000fe40004800000 */
[----:B------:R-:W-:-:S07]  /*49f0*/  SEL R20, R15, R20, !P1 ;  /* 0x000000140f147207 */ /* 0x000fce0004800000 */
.L_x_80:
[----:B------:R-:W-:Y:S05]  /*4a00*/  BSYNC B1 ;  /* 0x0000000000017941 */ /* 0x000fea0003800000 */
.L_x_79:
[----:B------:R-:W-:-:S13]  /*4a10*/  LOP3.LUT P1, RZ, R3, 0xff, RZ, 0xc0, !PT ;  /* 0x000000ff03ff7812 */ /* 0x000fda000782c0ff */
[----:B------:R-:W-:Y:S05]  /*4a20*/  @P1 BRA `(.L_x_83) ;  /* 0xfffffff400481947 */ /* 0x000fea000383ffff */
[----:B------:R-:W-:Y:S05]  /*4a30*/  BSYNC B0 ;  /* 0x0000000000007941 */ /* 0x000fea0003800000 */
.L_x_71:
[----:B------:R-:W-:-:S03]  /*4a40*/  UMOV UR4, 0xffffffff ;  /* 0xffffffff00047882 */ /* 0x000fc60000000000 */
[----:B------:R-:W-:Y:S05]  /*4a50*/  BRA.DIV UR4, `(.L_x_84) ;  /* 0x00000016044c7947 */ /* 0x000fea000b800000 */
[----:B------:R-:W-:-:S13]  /*4a60*/  ELECT P6, URZ, PT ;  /* 0x00000000003f782f */ /* 0x000fda00038c0000 */
.L_x_128:
[----:B------:R-:W-:Y:S04]  /*4a70*/  BSSY B0, `(.L_x_85) ;  /* 0x0000139000007945 */ /* 0x000fe80003800000 */
[----:B------:R-:W-:Y:S05]  /*4a80*/  @!P6 BRA `(.L_x_86) ;  /* 0x0000001000dce947 */ /* 0x000fea0003800000 */
[----:B------:R-:W-:-:S04]  /*4a90*/  LOP3.LUT R18, R18, 0x2, RZ, 0xfc, !PT ;  /* 0x0000000212127812 */ /* 0x000fc800078efcff */
[----:B------:R-:W-:-:S13]  /*4aa0*/  ISETP.NE.AND P0, PT, R18, 0x3, PT ;  /* 0x000000031200780c */ /* 0x000fda0003f05270 */
[----:B------:R-:W-:Y:S05]  /*4ab0*/  @!P0 BRA `(.L_x_87) ;  /* 0x0000000000048947 */ /* 0x000fea0003800000 */
[----:B------:R-:W-:Y:S01]  /*4ac0*/  BPT.TRAP 0x1 ;  /* 0x000000040000795c */ /* 0x000fe20000300000 */
.L_x_87:
[----:B------:R-:W0:Y:S01]  /*4ad0*/  S2R R3, SR_CgaCtaId ;  /* 0x0000000000037919 */ /* 0x000e220000008800 */
[----:B------:R-:W-:Y:S02]  /*4ae0*/  MOV R2, 0x400 ;  /* 0x0000040000027802 */ /* 0x000fe40000000f00 */
[----:B------:R-:W-:Y:S02]  /*4af0*/  SHF.L.U32 R4, R0, 0x1f, RZ ;  /* 0x0000001f00047819 */ /* 0x000fe400000006ff */
[----:B0-----:R-:W-:-:S05]  /*4b00*/  LEA R2, R3, R2, 0x18 ;  /* 0x0000000203027211 */ /* 0x001fca00078ec0ff */
[----:B------:R-:W-:-:S04]  /*4b10*/  VIADD R2, R2, 0x110 ;  /* 0x0000011002027836 */ /* 0x000fc80000000000 */
[C---:B------:R-:W-:Y:S02]  /*4b20*/  IMAD R7, R13.reuse, 0x8, R2 ;  /* 0x000000080d077824 */ /* 0x040fe400078e0202 */
[----:B------:R-:W-:Y:S02]  /*4b30*/  VIADD R13, R13, 0x1 ;  /* 0x000000010d0d7836 */ /* 0x000fe40000000000 */
[----:B------:R-:W0:Y:S03]  /*4b40*/  SYNCS.PHASECHK.TRANS64.TRYWAIT P0, [R7+URZ], R4 ;  /* 0x00000004070075a7 */ /* 0x000e26000800017f */
[----:B------:R-:W-:-:S04]  /*4b50*/  ISETP.NE.AND P1, PT, R13, 0x22, PT ;  /* 0x000000220d00780c */ /* 0x000fc80003f25270 */
[----:B------:R-:W-:Y:S02]  /*4b60*/  SEL R3, RZ, 0x1, P1 ;  /* 0x00000001ff037807 */ /* 0x000fe40000800000 */
[----:B------:R-:W-:Y:S02]  /*4b70*/  SEL R13, R13, RZ, P1 ;  /* 0x000000ff0d0d7207 */ /* 0x000fe40000800000 */
[----:B------:R-:W-:-:S03]  /*4b80*/  LOP3.LUT R6, R0, R3, RZ, 0x3c, !PT ;  /* 0x0000000300067212 */ /* 0x000fc600078e3cff */
[----:B------:R-:W-:Y:S01]  /*4b90*/  IMAD R8, R13, 0x8, R2 ;  /* 0x000000080d087824 */ /* 0x000fe200078e0202 */
[----:B------:R-:W-:Y:S01]  /*4ba0*/  SHF.L.U32 R5, R6, 0x1f, RZ ;  /* 0x0000001f06057819 */ /* 0x000fe200000006ff */
[----:B0-----:R-:W-:Y:S06]  /*4bb0*/  @!P0 BRA `(.L_x_88) ;  /* 0x0000001400148947 */ /* 0x001fec0003800000 */
.L_x_129:
[----:B------:R-:W1:Y:S01]  /*4bc0*/  SYNCS.PHASECHK.TRANS64.TRYWAIT P0, [R8+URZ], R5 ;  /* 0x00000005080075a7 */ /* 0x000e62000800017f */
[----:B------:R-:W-:-:S05]  /*4bd0*/  VIADD R0, R13, 0x1 ;  /* 0x000000010d007836 */ /* 0x000fca0000000000 */
[----:B------:R-:W-:-:S04]  /*4be0*/  ISETP.NE.AND P1, PT, R0, 0x22, PT ;  /* 0x000000220000780c */ /* 0x000fc80003f25270 */
[----:B------:R-:W-:Y:S02]  /*4bf0*/  SEL R3, RZ, 0x1, P1 ;  /* 0x00000001ff037807 */ /* 0x000fe40000800000 */
[----:B0-----:R-:W-:Y:S02]  /*4c00*/  SEL R7, R0, RZ, P1 ;  /* 0x000000ff00077207 */ /* 0x001fe40000800000 */
[----:B------:R-:W-:-:S03]  /*4c10*/  LOP3.LUT R6, R6, R3, RZ, 0x3c, !PT ;  /* 0x0000000306067212 */ /* 0x000fc600078e3cff */
[----:B------:R-:W-:Y:S01]  /*4c20*/  IMAD R9, R7, 0x8, R2 ;  /* 0x0000000807097824 */ /* 0x000fe200078e0202 */
[----:B------:R-:W-:Y:S01]  /*4c30*/  SHF.L.U32 R4, R6, 0x1f, RZ ;  /* 0x0000001f06047819 */ /* 0x000fe200000006ff */
[----:B-1----:R-:W-:Y:S06]  /*4c40*/  @!P0 BRA `(.L_x_89) ;  /* 0x0000001400048947 */ /* 0x002fec0003800000 */
.L_x_130:
[----:B------:R-:W1:Y:S01]  /*4c50*/  SYNCS.PHASECHK.TRANS64.TRYWAIT P0, [R9+URZ], R4 ;  /* 0x00000004090075a7 */ /* 0x000e62000800017f */
[----:B------:R-:W-:-:S05]  /*4c60*/  VIADD R0, R7, 0x1 ;  /* 0x0000000107007836 */ /* 0x000fca0000000000 */
[----:B------:R-:W-:-:S04]  /*4c70*/  ISETP.NE.AND P1, PT, R0, 0x22, PT ;  /* 0x000000220000780c */ /* 0x000fc80003f25270 */
[----:B------:R-:W-:Y:S02]  /*4c80*/  SEL R3, RZ, 0x1, P1 ;  /* 0x00000001ff037807 */ /* 0x000fe40000800000 */
[----:B------:R-:W-:Y:S02]  /*4c90*/  SEL R7, R0, RZ, P1 ;  /* 0x000000ff00077207 */ /* 0x000fe40000800000 */
[----:B------:R-:W-:-:S03]  /*4ca0*/  LOP3.LUT R6, R6, R3, RZ, 0x3c, !PT ;  /* 0x0000000306067212 */ /* 0x000fc600078e3cff */
[----:B0-----:R-:W-:Y:S01]  /*4cb0*/  IMAD R8, R7, 0x8, R2 ;  /* 0x0000000807087824 */ /* 0x001fe200078e0202 */
[----:B------:R-:W-:Y:S01]  /*4cc0*/  SHF.L.U32 R5, R6, 0x1f, RZ ;  /* 0x0000001f06057819 */ /* 0x000fe200000006ff */
[----:B-1----:R-:W-:Y:S06]  /*4cd0*/  @!P0 BRA `(.L_x_90) ;  /* 0x0000001000f48947 */ /* 0x002fec0003800000 */
.L_x_131:
        /* <DEDUP_REMOVED lines=9> */
.L_x_132:
        /* <DEDUP_REMOVED lines=9> */
.L_x_133:
        /* <DEDUP_REMOVED lines=9> */
.L_x_134:
        /* <DEDUP_REMOVED lines=9> */
.L_x_135:
        /* <DEDUP_REMOVED lines=9> */
.L_x_136:
        /* <DEDUP_REMOVED lines=9> */
.L_x_137:
        /* <DEDUP_REMOVED lines=9> */
.L_x_138:
        /* <DEDUP_REMOVED lines=9> */
.L_x_139:
        /* <DEDUP_REMOVED lines=9> */
.L_x_140:
        /* <DEDUP_REMOVED lines=9> */
.L_x_141:
        /* <DEDUP_REMOVED lines=9> */
.L_x_142:
        /* <DEDUP_REMOVED lines=9> */
.L_x_143:
        /* <DEDUP_REMOVED lines=9> */
.L_x_144:
        /* <DEDUP_REMOVED lines=9> */
.L_x_145:
        /* <DEDUP_REMOVED lines=9> */
.L_x_146:
        /* <DEDUP_REMOVED lines=9> */
.L_x_147:
        /* <DEDUP_REMOVED lines=9> */
.L_x_148:
        /* <DEDUP_REMOVED lines=9> */
.L_x_149:
        /* <DEDUP_REMOVED lines=9> */
.L_x_150:
        /* <DEDUP_REMOVED lines=9> */
.L_x_151:
        /* <DEDUP_REMOVED lines=9> */
.L_x_152:
        /* <DEDUP_REMOVED lines=9> */
.L_x_153:
        /* <DEDUP_REMOVED lines=9> */
.L_x_154:
        /* <DEDUP_REMOVED lines=9> */
.L_x_155:
        /* <DEDUP_REMOVED lines=9> */
.L_x_156:
        /* <DEDUP_REMOVED lines=9> */
.L_x_157:
        /* <DEDUP_REMOVED lines=9> */
.L_x_158:
        /* <DEDUP_REMOVED lines=9> */
.L_x_159:
[----:B------:R-:W1:Y:S01]  /*5ca0*/  SYNCS.PHASECHK.TRANS64.TRYWAIT P0, [R8+URZ], R5 ;  /* 0x00000005080075a7 */ /* 0x000e62000800017f */
[----:B------:R-:W-:-:S05]  /*5cb0*/  VIADD R0, R7, 0x1 ;  /* 0x0000000107007836 */ /* 0x000fca0000000000 */
[----:B------:R-:W-:-:S04]  /*5cc0*/  ISETP.NE.AND P1, PT, R0, 0x22, PT ;  /* 0x000000220000780c */ /* 0x000fc80003f25270 */
[----:B------:R-:W-:Y:S02]  /*5cd0*/  SEL R3, RZ, 0x1, P1 ;  /* 0x00000001ff037807 */ /* 0x000fe40000800000 */
[----:B------:R-:W-:Y:S02]  /*5ce0*/  SEL R7, R0, RZ, P1 ;  /* 0x000000ff00077207 */ /* 0x000fe40000800000 */
[----:B0-----:R-:W-:-:S03]  /*5cf0*/  LOP3.LUT R9, R6, R3, RZ, 0x3c, !PT ;  /* 0x0000000306097212 */ /* 0x001fc600078e3cff */
[----:B------:R-:W-:Y:S01]  /*5d00*/  IMAD R11, R7, 0x8, R2 ;  /* 0x00000008070b7824 */ /* 0x000fe200078e0202 */
[----:B------:R-:W-:Y:S01]  /*5d10*/  SHF.L.U32 R6, R9, 0x1f, RZ ;  /* 0x0000001f09067819 */ /* 0x000fe200000006ff */
[----:B-1----:R-:W-:Y:S06]  /*5d20*/  @!P0 BRA `(.L_x_119) ;  /* 0x0000000c00248947 */ /* 0x002fec0003800000 */
.L_x_160:
[----:B------:R-:W1:Y:S01]  /*5d30*/  SYNCS.PHASECHK.TRANS64.TRYWAIT P0, [R11+URZ], R6 ;  /* 0x000000060b0075a7 */ /* 0x000e62000800017f */
[----:B------:R-:W-:-:S05]  /*5d40*/  VIADD R0, R7, 0x1 ;  /* 0x0000000107007836 */ /* 0x000fca0000000000 */
[----:B------:R-:W-:-:S04]  /*5d50*/  ISETP.NE.AND P1, PT, R0, 0x22, PT ;  /* 0x000000220000780c */ /* 0x000fc80003f25270 */
[----:B------:R-:W-:Y:S02]  /*5d60*/  SEL R4, RZ, 0x1, P1 ;  /* 0x00000001ff047807 */ /* 0x000fe40000800000 */
[----:B------:R-:W-:Y:S02]  /*5d70*/  SEL R3, R0, RZ, P1 ;  /* 0x000000ff00037207 */ /* 0x000fe40000800000 */
[----:B------:R-:W-:Y:S01]  /*5d80*/  LOP3.LUT R0, R9, R4, RZ, 0x3c, !PT ;  /* 0x0000000409007212 */ /* 0x000fe200078e3cff */
[----:B-1----:R-:W-:Y:S06]  /*5d90*/  @!P0 BRA `(.L_x_120) ;  /* 0x0000000c001c8947 */ /* 0x002fec0003800000 */
.L_x_161:
[----:B------:R-:W-:Y:S01]  /*5da0*/  IMAD R3, R3, 0x8, R2 ;  /* 0x0000000803037824 */ /* 0x000fe200078e0202 */
[----:B------:R-:W-:-:S07]  /*5db0*/  SHF.L.U32 R0, R0, 0x1f, RZ ;  /* 0x0000001f00007819 */ /* 0x000fce00000006ff */
.L_x_121:
[----:B--2---:R2:W3:Y:S02]  /*5dc0*/  SYNCS.PHASECHK.TRANS64.TRYWAIT P0, [R3+URZ], R0 ;  /* 0x00000000030075a7 */ /* 0x0044e4000800017f */
[----:B---3--:R-:W-:Y:S05]  /*5dd0*/  @!P0 NANOSLEEP.SYNCS 0x989680 ;  /* 0x009896800000895d */ /* 0x008fea0003900000 */
[----:B------:R-:W3:Y:S02]  /*5de0*/  @!P0 SYNCS.PHASECHK.TRANS64 P0, [R3+URZ], R0 ;  /* 0x00000000030085a7 */ /* 0x000ee4000800007f */
[----:B---3--:R-:W-:Y:S05]  /*5df0*/  @!P0 BRA `(.L_x_121) ;  /* 0xfffffffc00f08947 */ /* 0x008fea000383ffff */
.L_x_86:
[----:B------:R-:W-:Y:S05]  /*5e00*/  BSYNC B0 ;  /* 0x0000000000007941 */ /* 0x000fea0003800000 */
.L_x_85:
[----:B------:R-:W-:Y:S05]  /*5e10*/  EXIT ;  /* 0x000000000000794d */ /* 0x000fea0003800000 */
.L_x_18:
[----:B-1----:R1:W2:Y:S02]  /*5e20*/  SYNCS.PHASECHK.TRANS64.TRYWAIT P1, [R3+URZ], R0 ;  /* 0x00000000030075a7 */ /* 0x0022a4000802017f */
[----:B--2---:R-:W-:Y:S05]  /*5e30*/  @!P1 NANOSLEEP.SYNCS 0x989680 ;  /* 0x009896800000995d */ /* 0x004fea0003900000 */
[----:B------:R-:W2:Y:S02]  /*5e40*/  @!P1 SYNCS.PHASECHK.TRANS64 P1, [R3+URZ], R0 ;  /* 0x00000000030095a7 */ /* 0x000ea4000802007f */
[----:B--2---:R-:W-:Y:S05]  /*5e50*/  @!P1 BRA `(.L_x_18) ;  /* 0xfffffffc00f09947 */ /* 0x004fea000383ffff */
[----:B------:R-:W-:Y:S05]  /*5e60*/  BRA `(.L_x_17) ;  /* 0xffffffb800a87947 */ /* 0x000fea000383ffff */
.L_x_23:
[----:B-1----:R1:W2:Y:S02]  /*5e70*/  SYNCS.PHASECHK.TRANS64.TRYWAIT P1, [R5+URZ], R4 ;  /* 0x00000004050075a7 */ /* 0x0022a4000802017f */
[----:B--2---:R-:W-:Y:S05]  /*5e80*/  @!P1 NANOSLEEP.SYNCS 0x989680 ;  /* 0x009896800000995d */ /* 0x004fea0003900000 */
[----:B------:R-:W2:Y:S02]  /*5e90*/  @!P1 SYNCS.PHASECHK.TRANS64 P1, [R5+URZ], R4 ;  /* 0x00000004050095a7 */ /* 0x000ea4000802007f */
[----:B--2---:R-:W-:Y:S05]  /*5ea0*/  @!P1 BRA `(.L_x_23) ;  /* 0xfffffffc00f09947 */ /* 0x004fea000383ffff */
[----:B------:R-:W-:Y:S05]  /*5eb0*/  BRA `(.L_x_22) ;  /* 0xffffffbc00407947 */ /* 0x000fea000383ffff */
.L_x_72:
[----:B------:R-:W-:Y:S01]  /*5ec0*/  BSSY B1, `(.L_x_122) ;  /* 0x0000006000017945 */ /* 0x000fe20003800000 */
[----:B------:R-:W-:-:S07]  /*5ed0*/  IMAD.MOV.U32 R15, RZ, RZ, -0x1 ;  /* 0xffffffffff0f7424 */ /* 0x000fce00078e00ff */
[----:B------:R-:W-:Y:S05]  /*5ee0*/  WARPSYNC.COLLECTIVE R15, `(.L_x_123) ;  /* 0x000000000f0c7348 */ /* 0x000fea0003c00000 */
[----:B------:R-:W-:Y:S02]  /*5ef0*/  ELECT P6, UR62, PT ;  /* 0x00000000003e782f */ /* 0x000fe400038c0000 */
[----:B------:R-:W-:Y:S01]  /*5f00*/  MOV R14, UR62 ;  /* 0x0000003e000e7c02 */ /* 0x000fe20008000f00 */
[----:B------:R-:W-:Y:S10]  /*5f10*/  ENDCOLLECTIVE ;  /* 0x000000000000791b */ /* 0x000ff40003800000 */
.L_x_123:
[----:B------:R-:W-:Y:S05]  /*5f20*/  BSYNC B1 ;  /* 0x0000000000017941 */ /* 0x000fea0003800000 */
.L_x_122:
[----:B------:R-:W-:Y:S05]  /*5f30*/  BRA `(.L_x_124) ;  /* 0xffffffe000107947 */ /* 0x000fea000383ffff */
.L_x_75:
[----:B-1----:R1:W2:Y:S02]  /*5f40*/  SYNCS.PHASECHK.TRANS64.TRYWAIT P1, [R9+URZ+0x110], R6 ;  /* 0x00011006090075a7 */ /* 0x0022a4000802017f */
[----:B--2---:R-:W-:Y:S05]  /*5f50*/  @!P1 NANOSLEEP.SYNCS 0x989680 ;  /* 0x009896800000995d */ /* 0x004fea0003900000 */
[----:B------:R-:W2:Y:S02]  /*5f60*/  @!P1 SYNCS.PHASECHK.TRANS64 P1, [R9+URZ+0x110], R6 ;  /* 0x00011006090095a7 */ /* 0x000ea4000802007f */
[----:B--2---:R-:W-:Y:S05]  /*5f70*/  @!P1 BRA `(.L_x_75) ;  /* 0xfffffffc00f09947 */ /* 0x004fea000383ffff */
[----:B------:R-:W-:Y:S05]  /*5f80*/  BRA `(.L_x_125) ;  /* 0xffffffe000447947 */ /* 0x000fea000383ffff */
.L_x_84:
[----:B------:R-:W-:Y:S01]  /*5f90*/  BSSY B0, `(.L_x_126) ;  /* 0x0000006000007945 */ /* 0x000fe20003800000 */
[----:B------:R-:W-:-:S07]  /*5fa0*/  IMAD.MOV.U32 R15, RZ, RZ, -0x1 ;  /* 0xffffffffff0f7424 */ /* 0x000fce00078e00ff */
[----:B------:R-:W-:Y:S05]  /*5fb0*/  WARPSYNC.COLLECTIVE R15, `(.L_x_127) ;  /* 0x000000000f0c7348 */ /* 0x000fea0003c00000 */
[----:B------:R-:W-:Y:S02]  /*5fc0*/  ELECT P6, UR62, PT ;  /* 0x00000000003e782f */ /* 0x000fe400038c0000 */
[----:B------:R-:W-:Y:S01]  /*5fd0*/  MOV R14, UR62 ;  /* 0x0000003e000e7c02 */ /* 0x000fe20008000f00 */
[----:B------:R-:W-:Y:S10]  /*5fe0*/  ENDCOLLECTIVE ;  /* 0x000000000000791b */ /* 0x000ff40003800000 */
.L_x_127:
[----:B------:R-:W-:Y:S05]  /*5ff0*/  BSYNC B0 ;  /* 0x0000000000007941 */ /* 0x000fea0003800000 */
.L_x_126:
[----:B------:R-:W-:Y:S05]  /*6000*/  BRA `(.L_x_128) ;  /* 0xffffffe800987947 */ /* 0x000fea000383ffff */
.L_x_88:
[----:B0-----:R0:W1:Y:S02]  /*6010*/  SYNCS.PHASECHK.TRANS64.TRYWAIT P0, [R7+URZ], R4 ;  /* 0x00000004070075a7 */ /* 0x001064000800017f */
[----:B-1----:R-:W-:Y:S05]  /*6020*/  @!P0 NANOSLEEP.SYNCS 0x989680 ;  /* 0x009896800000895d */ /* 0x002fea0003900000 */
[----:B------:R-:W1:Y:S02]  /*6030*/  @!P0 SYNCS.PHASECHK.TRANS64 P0, [R7+URZ], R4 ;  /* 0x00000004070085a7 */ /* 0x000e64000800007f */
[----:B-1----:R-:W-:Y:S05]  /*6040*/  @!P0 BRA `(.L_x_88) ;  /* 0xfffffffc00f08947 */ /* 0x002fea000383ffff */
[----:B------:R-:W-:Y:S05]  /*6050*/  BRA `(.L_x_129) ;  /* 0xffffffe800d87947 */ /* 0x000fea000383ffff */
.L_x_89:
[----:B0-----:R0:W1:Y:S02]  /*6060*/  SYNCS.PHASECHK.TRANS64.TRYWAIT P0, [R8+URZ], R5 ;  /* 0x00000005080075a7 */ /* 0x001064000800017f */
[----:B-1----:R-:W-:Y:S05]  /*6070*/  @!P0 NANOSLEEP.SYNCS 0x989680 ;  /* 0x009896800000895d */ /* 0x002fea0003900000 */
[----:B------:R-:W1:Y:S02]  /*6080*/  @!P0 SYNCS.PHASECHK.TRANS64 P0, [R8+URZ], R5 ;  /* 0x00000005080085a7 */ /* 0x000e64000800007f */
[----:B-1----:R-:W-:Y:S05]  /*6090*/  @!P0 BRA `(.L_x_89) ;  /* 0xfffffffc00f08947 */ /* 0x002fea000383ffff */
[----:B------:R-:W-:Y:S05]  /*60a0*/  BRA `(.L_x_130) ;  /* 0xffffffe800e87947 */ /* 0x000fea000383ffff */
.L_x_90:
[----:B0-----:R0:W1:Y:S02]  /*60b0*/  SYNCS.PHASECHK.TRANS64.TRYWAIT P0, [R9+URZ], R4 ;  /* 0x00000004090075a7 */ /* 0x001064000800017f */
[----:B-1----:R-:W-:Y:S05]  /*60c0*/  @!P0 NANOSLEEP.SYNCS 0x989680 ;  /* 0x009896800000895d */ /* 0x002fea0003900000 */
[----:B------:R-:W1:Y:S02]  /*60d0*/  @!P0 SYNCS.PHASECHK.TRANS64 P0, [R9+URZ], R4 ;  /* 0x00000004090085a7 */ /* 0x000e64000800007f */
[----:B-1----:R-:W-:Y:S05]  /*60e0*/  @!P0 BRA `(.L_x_90) ;  /* 0xfffffffc00f08947 */ /* 0x002fea000383ffff */
[----:B------:R-:W-:Y:S05]  /*60f0*/  BRA `(.L_x_131) ;  /* 0xffffffe800f87947 */ /* 0x000fea000383ffff */
.L_x_91:
[----:B0-----:R0:W1:Y:S02]  /*6100*/  SYNCS.PHASECHK.TRANS64.TRYWAIT P0, [R8+URZ], R5 ;  /* 0x00000005080075a7 */ /* 0x001064000800017f */
[----:B-1----:R-:W-:Y:S05]  /*6110*/  @!P0 NANOSLEEP.SYNCS 0x989680 ;  /* 0x009896800000895d */ /* 0x002fea0003900000 */
[----:B------:R-:W1:Y:S02]  /*6120*/  @!P0 SYNCS.PHASECHK.TRANS64 P0, [R8+URZ], R5 ;  /* 0x00000005080085a7 */ /* 0x000e64000800007f */
[----:B-1----:R-:W-:Y:S05]  /*6130*/  @!P0 BRA `(.L_x_91) ;  /* 0xfffffffc00f08947 */ /* 0x002fea000383ffff */
[----:B------:R-:W-:Y:S05]  /*6140*/  BRA `(.L_x_132) ;  /* 0xffffffec00087947 */ /* 0x000fea000383ffff */
.L_x_92:
[----:B0-----:R0:W1:Y:S02]  /*6150*/  SYNCS.PHASECHK.TRANS64.TRYWAIT P0, [R9+URZ], R4 ;  /* 0x00000004090075a7 */ /* 0x001064000800017f */
[----:B-1----:R-:W-:Y:S05]  /*6160*/  @!P0 NANOSLEEP.SYNCS 0x989680 ;  /* 0x009896800000895d */ /* 0x002fea0003900000 */
[----:B------:R-:W1:Y:S02]  /*6170*/  @!P0 SYNCS.PHASECHK.TRANS64 P0, [R9+URZ], R4 ;  /* 0x00000004090085a7 */ /* 0x000e64000800007f */
[----:B-1----:R-:W-:Y:S05]  /*6180*/  @!P0 BRA `(.L_x_92) ;  /* 0xfffffffc00f08947 */ /* 0x002fea000383ffff */
[----:B------:R-:W-:Y:S05]  /*6190*/  BRA `(.L_x_133) ;  /* 0xffffffec00187947 */ /* 0x000fea000383ffff */
.L_x_93:
[----:B0-----:R0:W1:Y:S02]  /*61a0*/  SYNCS.PHASECHK.TRANS64.TRYWAIT P0, [R8+URZ], R5 ;  /* 0x00000005080075a7 */ /* 0x001064000800017f */
[----:B-1----:R-:W-:Y:S05]  /*61b0*/  @!P0 NANOSLEEP.SYNCS 0x989680 ;  /* 0x009896800000895d */ /* 0x002fea0003900000 */
[----:B------:R-:W1:Y:S02]  /*61c0*/  @!P0 SYNCS.PHASECHK.TRANS64 P0, [R8+URZ], R5 ;  /* 0x00000005080085a7 */ /* 0x000e64000800007f */
[----:B-1----:R-:W-:Y:S05]  /*61d0*/  @!P0 BRA `(.L_x_93) ;  /* 0xfffffffc00f08947 */ /* 0x002fea000383ffff */
[----:B------:R-:W-:Y:S05]  /*61e0*/  BRA `(.L_x_134) ;  /* 0xffffffec00287947 */ /* 0x000fea000383ffff */
.L_x_94:
[----:B0-----:R0:W1:Y:S02]  /*61f0*/  SYNCS.PHASECHK.TRANS64.TRYWAIT P0, [R9+URZ], R4 ;  /* 0x00000004090075a7 */ /* 0x001064000800017f */
[----:B-1----:R-:W-:Y:S05]  /*6200*/  @!P0 NANOSLEEP.SYNCS 0x989680 ;  /* 0x009896800000895d */ /* 0x002fea0003900000 */
[----:B------:R-:W1:Y:S02]  /*6210*/  @!P0 SYNCS.PHASECHK.TRANS64 P0, [R9+URZ], R4 ;  /* 0x00000004090085a7 */ /* 0x000e64000800007f */
[----:B-1----:R-:W-:Y:S05]  /*6220*/  @!P0 BRA `(.L_x_94) ;  /* 0xfffffffc00f08947 */ /* 0x002fea000383ffff */
[----:B------:R-:W-:Y:S05]  /*6230*/  BRA `(.L_x_135) ;  /* 0xffffffec00387947 */ /* 0x000fea000383ffff */
.L_x_95:
[----:B0-----:R0:W1:Y:S02]  /*6240*/  SYNCS.PHASECHK.TRANS64.TRYWAIT P0, [R8+URZ], R5 ;  /* 0x00000005080075a7 */ /* 0x001064000800017f */
[----:B-1----:R-:W-:Y:S05]  /*6250*/  @!P0 NANOSLEEP.SYNCS 0x989680 ;  /* 0x009896800000895d */ /* 0x002fea0003900000 */
[----:B------:R-:W1:Y:S02]  /*6260*/  @!P0 SYNCS.PHASECHK.TRANS64 P0, [R8+URZ], R5 ;  /* 0x00000005080085a7 */ /* 0x000e64000800007f */
[----:B-1----:R-:W-:Y:S05]  /*6270*/  @!P0 BRA `(.L_x_95) ;  /* 0xfffffffc00f08947 */ /* 0x002fea000383ffff */
[----:B------:R-:W-:Y:S05]  /*6280*/  BRA `(.L_x_136) ;  /* 0xffffffec00487947 */ /* 0x000fea000383ffff */
.L_x_96:
[----:B0-----:R0:W1:Y:S02]  /*6290*/  SYNCS.PHASECHK.TRANS64.TRYWAIT P0, [R9+URZ], R4 ;  /* 0x00000004090075a7 */ /* 0x001064000800017f */
[----:B-1----:R-:W-:Y:S05]  /*62a0*/  @!P0 NANOSLEEP.SYNCS 0x989680 ;  /* 0x009896800000895d */ /* 0x002fea0003900000 */
[----:B------:R-:W1:Y:S02]  /*62b0*/  @!P0 SYNCS.PHASECHK.TRANS64 P0, [R9+URZ], R4 ;  /* 0x00000004090085a7 */ /* 0x000e64000800007f */
[----:B-1----:R-:W-:Y:S05]  /*62c0*/  @!P0 BRA `(.L_x_96) ;  /* 0xfffffffc00f08947 */ /* 0x002fea000383ffff */
[----:B------:R-:W-:Y:S05]  /*62d0*/  BRA `(.L_x_137) ;  /* 0xffffffec00587947 */ /* 0x000fea000383ffff */
.L_x_97:
[----:B0-----:R0:W1:Y:S02]  /*62e0*/  SYNCS.PHASECHK.TRANS64.TRYWAIT P0, [R8+URZ], R5 ;  /* 0x00000005080075a7 */ /* 0x001064000800017f */
[----:B-1----:R-:W-:Y:S05]  /*62f0*/  @!P0 NANOSLEEP.SYNCS 0x989680 ;  /* 0x009896800000895d */ /* 0x002fea0003900000 */
[----:B------:R-:W1:Y:S02]  /*6300*/  @!P0 SYNCS.PHASECHK.TRANS64 P0, [R8+URZ], R5 ;  /* 0x00000005080085a7 */ /* 0x000e64000800007f */
[----:B-1----:R-:W-:Y:S05]  /*6310*/  @!P0 BRA `(.L_x_97) ;  /* 0xfffffffc00f08947 */ /* 0x002fea000383ffff */
[----:B------:R-:W-:Y:S05]  /*6320*/  BRA `(.L_x_138) ;  /* 0xffffffec00687947 */ /* 0x000fea000383ffff */
.L_x_98:
[----:B0-----:R0:W1:Y:S02]  /*6330*/  SYNCS.PHASECHK.TRANS64.TRYWAIT P0, [R9+URZ], R4 ;  /* 0x00000004090075a7 */ /* 0x001064000800017f */
[----:B-1----:R-:W-:Y:S05]  /*6340*/  @!P0 NANOSLEEP.SYNCS 0x989680 ;  /* 0x009896800000895d */ /* 0x002fea0003900000 */
[----:B------:R-:W1:Y:S02]  /*6350*/  @!P0 SYNCS.PHASECHK.TRANS64 P0, [R9+URZ], R4 ;  /* 0x00000004090085a7 */ /* 0x000e64000800007f */
[----:B-1----:R-:W-:Y:S05]  /*6360*/  @!P0 BRA `(.L_x_98) ;  /* 0xfffffffc00f08947 */ /* 0x002fea000383ffff */
[----:B------:R-:W-:Y:S05]  /*6370*/  BRA `(.L_x_139) ;  /* 0xffffffec00787947 */ /* 0x000fea000383ffff */
.L_x_99:
[----:B0-----:R0:W1:Y:S02]  /*6380*/  SYNCS.PHASECHK.TRANS64.TRYWAIT P0, [R8+URZ], R5 ;  /* 0x00000005080075a7 */ /* 0x001064000800017f */
[----:B-1----:R-:W-:Y:S05]  /*6390*/  @!P0 NANOSLEEP.SYNCS 0x989680 ;  /* 0x009896800000895d */ /* 0x002fea0003900000 */
[----:B------:R-:W1:Y:S02]  /*63a0*/  @!P0 SYNCS.PHASECHK.TRANS64 P0, [R8+URZ], R5 ;  /* 0x00000005080085a7 */ /* 0x000e64000800007f */
[----:B-1----:R-:W-:Y:S05]  /*63b0*/  @!P0 BRA `(.L_x_99) ;  /* 0xfffffffc00f08947 */ /* 0x002fea000383ffff */
[----:B------:R-:W-:Y:S05]  /*63c0*/  BRA `(.L_x_140) ;  /* 0xffffffec00887947 */ /* 0x000fea000383ffff */
.L_x_100:
[----:B0-----:R0:W1:Y:S02]  /*63d0*/  SYNCS.PHASECHK.TRANS64.TRYWAIT P0, [R9+URZ], R4 ;  /* 0x00000004090075a7 */ /* 0x001064000800017f */
[----:B-1----:R-:W-:Y:S05]  /*63e0*/  @!P0 NANOSLEEP.SYNCS 0x989680 ;  /* 0x009896800000895d */ /* 0x002fea0003900000 */
[----:B------:R-:W1:Y:S02]  /*63f0*/  @!P0 SYNCS.PHASECHK.TRANS64 P0, [R9+URZ], R4 ;  /* 0x00000004090085a7 */ /* 0x000e64000800007f */
[----:B-1----:R-:W-:Y:S05]  /*6400*/  @!P0 BRA `(.L_x_100) ;  /* 0xfffffffc00f08947 */ /* 0x002fea000383ffff */
[----:B------:R-:W-:Y:S05]  /*6410*/  BRA `(.L_x_141) ;  /* 0xffffffec00987947 */ /* 0x000fea000383ffff */
.L_x_101:
[----:B0-----:R0:W1:Y:S02]  /*6420*/  SYNCS.PHASECHK.TRANS64.TRYWAIT P0, [R8+URZ], R5 ;  /* 0x00000005080075a7 */ /* 0x001064000800017f */
[----:B-1----:R-:W-:Y:S05]  /*6430*/  @!P0 NANOSLEEP.SYNCS 0x989680 ;  /* 0x009896800000895d */ /* 0x002fea0003900000 */
[----:B------:R-:W1:Y:S02]  /*6440*/  @!P0 SYNCS.PHASECHK.TRANS64 P0, [R8+URZ], R5 ;  /* 0x00000005080085a7 */ /* 0x000e64000800007f */
[----:B-1----:R-:W-:Y:S05]  /*6450*/  @!P0 BRA `(.L_x_101) ;  /* 0xfffffffc00f08947 */ /* 0x002fea000383ffff */
[----:B------:R-:W-:Y:S05]  /*6460*/  BRA `(.L_x_142) ;  /* 0xffffffec00a87947 */ /* 0x000fea000383ffff */
.L_x_102:
[----:B0-----:R0:W1:Y:S02]  /*6470*/  SYNCS.PHASECHK.TRANS64.TRYWAIT P0, [R9+URZ], R4 ;  /* 0x00000004090075a7 */ /* 0x001064000800017f */
[----:B-1----:R-:W-:Y:S05]  /*6480*/  @!P0 NANOSLEEP.SYNCS 0x989680 ;  /* 0x009896800000895d */ /* 0x002fea0003900000 */
[----:B------:R-:W1:Y:S02]  /*6490*/  @!P0 SYNCS.PHASECHK.TRANS64 P0, [R9+URZ], R4 ;  /* 0x00000004090085a7 */ /* 0x000e64000800007f */
[----:B-1----:R-:W-:Y:S05]  /*64a0*/  @!P0 BRA `(.L_x_102) ;  /* 0xfffffffc00f08947 */ /* 0x002fea000383ffff */
[----:B------:R-:W-:Y:S05]  /*64b0*/  BRA `(.L_x_143) ;  /* 0xffffffec00b87947 */ /* 0x000fea000383ffff */
.L_x_103:
[----:B0-----:R0:W1:Y:S02]  /*64c0*/  SYNCS.PHASECHK.TRANS64.TRYWAIT P0, [R8+URZ], R5 ;  /* 0x00000005080075a7 */ /* 0x001064000800017f */
[----:B-1----:R-:W-:Y:S05]  /*64d0*/  @!P0 NANOSLEEP.SYNCS 0x989680 ;  /* 0x009896800000895d */ /* 0x002fea0003900000 */
[----:B------:R-:W1:Y:S02]  /*64e0*/  @!P0 SYNCS.PHASECHK.TRANS64 P0, [R8+URZ], R5 ;  /* 0x00000005080085a7 */ /* 0x000e64000800007f */
[----:B-1----:R-:W-:Y:S05]  /*64f0*/  @!P0 BRA `(.L_x_103) ;  /* 0xfffffffc00f08947 */ /* 0x002fea000383ffff */
[----:B------:R-:W-:Y:S05]  /*6500*/  BRA `(.L_x_144) ;  /* 0xffffffec00c87947 */ /* 0x000fea000383ffff */
.L_x_104:
[----:B0-----:R0:W1:Y:S02]  /*6510*/  SYNCS.PHASECHK.TRANS64.TRYWAIT P0, [R9+URZ], R4 ;  /* 0x00000004090075a7 */ /* 0x001064000800017f */
[----:B-1----:R-:W-:Y:S05]  /*6520*/  @!P0 NANOSLEEP.SYNCS 0x989680 ;  /* 0x009896800000895d */ /* 0x002fea0003900000 */
[----:B------:R-:W1:Y:S02]  /*6530*/  @!P0 SYNCS.PHASECHK.TRANS64 P0, [R9+URZ], R4 ;  /* 0x00000004090085a7 */ /* 0x000e64000800007f */
[----:B-1----:R-:W-:Y:S05]  /*6540*/  @!P0 BRA `(.L_x_104) ;  /* 0xfffffffc00f08947 */ /* 0x002fea000383ffff */
[----:B------:R-:W-:Y:S05]  /*6550*/  BRA `(.L_x_145) ;  /* 0xffffffec00d87947 */ /* 0x000fea000383ffff */
.L_x_105:
[----:B0-----:R0:W1:Y:S02]  /*6560*/  SYNCS.PHASECHK.TRANS64.TRYWAIT P0, [R8+URZ], R5 ;  /* 0x00000005080075a7 */ /* 0x001064000800017f */
[----:B-1----:R-:W-:Y:S05]  /*6570*/  @!P0 NANOSLEEP.SYNCS 0x989680 ;  /* 0x009896800000895d */ /* 0x002fea0003900000 */
[----:B------:R-:W1:Y:S02]  /*6580*/  @!P0 SYNCS.PHASECHK.TRANS64 P0, [R8+URZ], R5 ;  /* 0x00000005080085a7 */ /* 0x000e64000800007f */
[----:B-1----:R-:W-:Y:S05]  /*6590*/  @!P0 BRA `(.L_x_105) ;  /* 0xfffffffc00f08947 */ /* 0x002fea000383ffff */
[----:B------:R-:W-:Y:S05]  /*65a0*/  BRA `(.L_x_146) ;  /* 0xffffffec00e87947 */ /* 0x000fea000383ffff */
.L_x_106:
[----:B0-----:R0:W1:Y:S02]  /*65b0*/  SYNCS.PHASECHK.TRANS64.TRYWAIT P0, [R9+URZ], R4 ;  /* 0x00000004090075a7 */ /* 0x001064000800017f */
[----:B-1----:R-:W-:Y:S05]  /*65c0*/  @!P0 NANOSLEEP.SYNCS 0x989680 ;  /* 0x009896800000895d */ /* 0x002fea0003900000 */
[----:B------:R-:W1:Y:S02]  /*65d0*/  @!P0 SYNCS.PHASECHK.TRANS64 P0, [R9+URZ], R4 ;  /* 0x00000004090085a7 */ /* 0x000e64000800007f */
[----:B-1----:R-:W-:Y:S05]  /*65e0*/  @!P0 BRA `(.L_x_106) ;  /* 0xfffffffc00f08947 */ /* 0x002fea000383ffff */
[----:B------:R-:W-:Y:S05]  /*65f0*/  BRA `(.L_x_147) ;  /* 0xffffffec00f87947 */ /* 0x000fea000383ffff */
.L_x_107:
[----:B0-----:R0:W1:Y:S02]  /*6600*/  SYNCS.PHASECHK.TRANS64.TRYWAIT P0, [R8+URZ], R5 ;  /* 0x00000005080075a7 */ /* 0x001064000800017f */
[----:B-1----:R-:W-:Y:S05]  /*6610*/  @!P0 NANOSLEEP.SYNCS 0x989680 ;  /* 0x009896800000895d */ /* 0x002fea0003900000 */
[----:B------:R-:W1:Y:S02]  /*6620*/  @!P0 SYNCS.PHASECHK.TRANS64 P0, [R8+URZ], R5 ;  /* 0x00000005080085a7 */ /* 0x000e64000800007f */
[----:B-1----:R-:W-:Y:S05]  /*6630*/  @!P0 BRA `(.L_x_107) ;  /* 0xfffffffc00f08947 */ /* 0x002fea000383ffff */
[----:B------:R-:W-:Y:S05]  /*6640*/  BRA `(.L_x_148) ;  /* 0xfffffff000087947 */ /* 0x000fea000383ffff */
.L_x_108:
[----:B0-----:R0:W1:Y:S02]  /*6650*/  SYNCS.PHASECHK.TRANS64.TRYWAIT P0, [R9+URZ], R4 ;  /* 0x00000004090075a7 */ /* 0x001064000800017f */
[----:B-1----:R-:W-:Y:S05]  /*6660*/  @!P0 NANOSLEEP.SYNCS 0x989680 ;  /* 0x009896800000895d */ /* 0x002fea0003900000 */
[----:B------:R-:W1:Y:S02]  /*6670*/  @!P0 SYNCS.PHASECHK.TRANS64 P0, [R9+URZ], R4 ;  /* 0x00000004090085a7 */ /* 0x000e64000800007f */
[----:B-1----:R-:W-:Y:S05]  /*6680*/  @!P0 BRA `(.L_x_108) ;  /* 0xfffffffc00f08947 */ /* 0x002fea000383ffff */
[----:B------:R-:W-:Y:S05]  /*6690*/  BRA `(.L_x_149) ;  /* 0xfffffff000187947 */ /* 0x000fea000383ffff */
.L_x_109:
[----:B0-----:R0:W1:Y:S02]  /*66a0*/  SYNCS.PHASECHK.TRANS64.TRYWAIT P0, [R8+URZ], R5 ;  /* 0x00000005080075a7 */ /* 0x001064000800017f */
[----:B-1----:R-:W-:Y:S05]  /*66b0*/  @!P0 NANOSLEEP.SYNCS 0x989680 ;  /* 0x009896800000895d */ /* 0x002fea0003900000 */
[----:B------:R-:W1:Y:S02]  /*66c0*/  @!P0 SYNCS.PHASECHK.TRANS64 P0, [R8+URZ], R5 ;  /* 0x00000005080085a7 */ /* 0x000e64000800007f */
[----:B-1----:R-:W-:Y:S05]  /*66d0*/  @!P0 BRA `(.L_x_109) ;  /* 0xfffffffc00f08947 */ /* 0x002fea000383ffff */
[----:B------:R-:W-:Y:S05]  /*66e0*/  BRA `(.L_x_150) ;  /* 0xfffffff000287947 */ /* 0x000fea000383ffff */
.L_x_110:
[----:B0-----:R0:W1:Y:S02]  /*66f0*/  SYNCS.PHASECHK.TRANS64.TRYWAIT P0, [R9+URZ], R4 ;  /* 0x00000004090075a7 */ /* 0x001064000800017f */
[----:B-1----:R-:W-:Y:S05]  /*6700*/  @!P0 NANOSLEEP.SYNCS 0x989680 ;  /* 0x009896800000895d */ /* 0x002fea0003900000 */
[----:B------:R-:W1:Y:S02]  /*6710*/  @!P0 SYNCS.PHASECHK.TRANS64 P0, [R9+URZ], R4 ;  /* 0x00000004090085a7 */ /* 0x000e64000800007f */
[----:B-1----:R-:W-:Y:S05]  /*6720*/  @!P0 BRA `(.L_x_110) ;  /* 0xfffffffc00f08947 */ /* 0x002fea000383ffff */
[----:B------:R-:W-:Y:S05]  /*6730*/  BRA `(.L_x_151) ;  /* 0xfffffff000387947 */ /* 0x000fea000383ffff */
.L_x_111:
[----:B0-----:R0:W1:Y:S02]  /*6740*/  SYNCS.PHASECHK.TRANS64.TRYWAIT P0, [R8+URZ], R5 ;  /* 0x00000005080075a7 */ /* 0x001064000800017f */
[----:B-1----:R-:W-:Y:S05]  /*6750*/  @!P0 NANOSLEEP.SYNCS 0x989680 ;  /* 0x009896800000895d */ /* 0x002fea0003900000 */
[----:B------:R-:W1:Y:S02]  /*6760*/  @!P0 SYNCS.PHASECHK.TRANS64 P0, [R8+URZ], R5 ;  /* 0x00000005080085a7 */ /* 0x000e64000800007f */
[----:B-1----:R-:W-:Y:S05]  /*6770*/  @!P0 BRA `(.L_x_111) ;  /* 0xfffffffc00f08947 */ /* 0x002fea000383ffff */
[----:B------:R-:W-:Y:S05]  /*6780*/  BRA `(.L_x_152) ;  /* 0xfffffff000487947 */ /* 0x000fea000383ffff */
.L_x_112:
[----:B0-----:R0:W1:Y:S02]  /*6790*/  SYNCS.PHASECHK.TRANS64.TRYWAIT P0, [R9+URZ], R4 ;  /* 0x00000004090075a7 */ /* 0x001064000800017f */
[----:B-1----:R-:W-:Y:S05]  /*67a0*/  @!P0 NANOSLEEP.SYNCS 0x989680 ;  /* 0x009896800000895d */ /* 0x002fea0003900000 */
[----:B------:R-:W1:Y:S02]  /*67b0*/  @!P0 SYNCS.PHASECHK.TRANS64 P0, [R9+URZ], R4 ;  /* 0x00000004090085a7 */ /* 0x000e64000800007f */
[----:B-1----:R-:W-:Y:S05]  /*67c0*/  @!P0 BRA `(.L_x_112) ;  /* 0xfffffffc00f08947 */ /* 0x002fea000383ffff */
[----:B------:R-:W-:Y:S05]  /*67d0*/  BRA `(.L_x_153) ;  /* 0xfffffff000587947 */ /* 0x000fea000383ffff */
.L_x_113:
[----:B0-----:R0:W1:Y:S02]  /*67e0*/  SYNCS.PHASECHK.TRANS64.TRYWAIT P0, [R8+URZ], R5 ;  /* 0x00000005080075a7 */ /* 0x001064000800017f */
[----:B-1----:R-:W-:Y:S05]  /*67f0*/  @!P0 NANOSLEEP.SYNCS 0x989680 ;  /* 0x009896800000895d */ /* 0x002fea0003900000 */
[----:B------:R-:W1:Y:S02]  /*6800*/  @!P0 SYNCS.PHASECHK.TRANS64 P0, [R8+URZ], R5 ;  /* 0x00000005080085a7 */ /* 0x000e64000800007f */
[----:B-1----:R-:W-:Y:S05]  /*6810*/  @!P0 BRA `(.L_x_113) ;  /* 0xfffffffc00f08947 */ /* 0x002fea000383ffff */
[----:B------:R-:W-:Y:S05]  /*6820*/  BRA `(.L_x_154) ;  /* 0xfffffff000687947 */ /* 0x000fea000383ffff */
.L_x_114:
[----:B0-----:R0:W1:Y:S02]  /*6830*/  SYNCS.PHASECHK.TRANS64.TRYWAIT P0, [R9+URZ], R4 ;  /* 0x00000004090075a7 */ /* 0x001064000800017f */
[----:B-1----:R-:W-:Y:S05]  /*6840*/  @!P0 NANOSLEEP.SYNCS 0x989680 ;  /* 0x009896800000895d */ /* 0x002fea0003900000 */
[----:B------:R-:W1:Y:S02]  /*6850*/  @!P0 SYNCS.PHASECHK.TRANS64 P0, [R9+URZ], R4 ;  /* 0x00000004090085a7 */ /* 0x000e64000800007f */
[----:B-1----:R-:W-:Y:S05]  /*6860*/  @!P0 BRA `(.L_x_114) ;  /* 0xfffffffc00f08947 */ /* 0x002fea000383ffff */
[----:B------:R-:W-:Y:S05]  /*6870*/  BRA `(.L_x_155) ;  /* 0xfffffff000787947 */ /* 0x000fea000383ffff */
.L_x_115:
[----:B0-----:R0:W1:Y:S02]  /*6880*/  SYNCS.PHASECHK.TRANS64.TRYWAIT P0, [R8+URZ], R5 ;  /* 0x00000005080075a7 */ /* 0x001064000800017f */
[----:B-1----:R-:W-:Y:S05]  /*6890*/  @!P0 NANOSLEEP.SYNCS 0x989680 ;  /* 0x009896800000895d */ /* 0x002fea0003900000 */
[----:B------:R-:W1:Y:S02]  /*68a0*/  @!P0 SYNCS.PHASECHK.TRANS64 P0, [R8+URZ], R5 ;  /* 0x00000005080085a7 */ /* 0x000e64000800007f */
[----:B-1----:R-:W-:Y:S05]  /*68b0*/  @!P0 BRA `(.L_x_115) ;  /* 0xfffffffc00f08947 */ /* 0x002fea000383ffff */
[----:B------:R-:W-:Y:S05]  /*68c0*/  BRA `(.L_x_156) ;  /* 0xfffffff000887947 */ /* 0x000fea000383ffff */
.L_x_116:
[----:B0-----:R0:W1:Y:S02]  /*68d0*/  SYNCS.PHASECHK.TRANS64.TRYWAIT P0, [R9+URZ], R4 ;  /* 0x00000004090075a7 */ /* 0x001064000800017f */
[----:B-1----:R-:W-:Y:S05]  /*68e0*/  @!P0 NANOSLEEP.SYNCS 0x989680 ;  /* 0x009896800000895d */ /* 0x002fea0003900000 */
[----:B------:R-:W1:Y:S02]  /*68f0*/  @!P0 SYNCS.PHASECHK.TRANS64 P0, [R9+URZ], R4 ;  /* 0x00000004090085a7 */ /* 0x000e64000800007f */
[----:B-1----:R-:W-:Y:S05]  /*6900*/  @!P0 BRA `(.L_x_116) ;  /* 0xfffffffc00f08947 */ /* 0x002fea000383ffff */
[----:B------:R-:W-:Y:S05]  /*6910*/  BRA `(.L_x_157) ;  /* 0xfffffff000987947 */ /* 0x000fea000383ffff */
.L_x_117:
[----:B0-----:R0:W1:Y:S02]  /*6920*/  SYNCS.PHASECHK.TRANS64.TRYWAIT P0, [R8+URZ], R5 ;  /* 0x00000005080075a7 */ /* 0x001064000800017f */
[----:B-1----:R-:W-:Y:S05]  /*6930*/  @!P0 NANOSLEEP.SYNCS 0x989680 ;  /* 0x009896800000895d */ /* 0x002fea0003900000 */
[----:B------:R-:W1:Y:S02]  /*6940*/  @!P0 SYNCS.PHASECHK.TRANS64 P0, [R8+URZ], R5 ;  /* 0x00000005080085a7 */ /* 0x000e64000800007f */
[----:B-1----:R-:W-:Y:S05]  /*6950*/  @!P0 BRA `(.L_x_117) ;  /* 0xfffffffc00f08947 */ /* 0x002fea000383ffff */
[----:B------:R-:W-:Y:S05]  /*6960*/  BRA `(.L_x_158) ;  /* 0xfffffff000a87947 */ /* 0x000fea000383ffff */
.L_x_118:
[----:B0-----:R0:W1:Y:S02]  /*6970*/  SYNCS.PHASECHK.TRANS64.TRYWAIT P0, [R9+URZ], R4 ;  /* 0x00000004090075a7 */ /* 0x001064000800017f */
[----:B-1----:R-:W-:Y:S05]  /*6980*/  @!P0 NANOSLEEP.SYNCS 0x989680 ;  /* 0x009896800000895d */ /* 0x002fea0003900000 */
[----:B------:R-:W1:Y:S02]  /*6990*/  @!P0 SYNCS.PHASECHK.TRANS64 P0, [R9+URZ], R4 ;  /* 0x00000004090085a7 */ /* 0x000e64000800007f */
[----:B-1----:R-:W-:Y:S05]  /*69a0*/  @!P0 BRA `(.L_x_118) ;  /* 0xfffffffc00f08947 */ /* 0x002fea000383ffff */
[----:B------:R-:W-:Y:S05]  /*69b0*/  BRA `(.L_x_159) ;  /* 0xfffffff000b87947 */ /* 0x000fea000383ffff */
.L_x_119:
[----:B0-----:R0:W1:Y:S02]  /*69c0*/  SYNCS.PHASECHK.TRANS64.TRYWAIT P0, [R8+URZ], R5 ;  /* 0x00000005080075a7 */ /* 0x001064000800017f */
[----:B-1----:R-:W-:Y:S05]  /*69d0*/  @!P0 NANOSLEEP.SYNCS 0x989680 ;  /* 0x009896800000895d */ /* 0x002fea0003900000 */
[----:B------:R-:W1:Y:S02]  /*69e0*/  @!P0 SYNCS.PHASECHK.TRANS64 P0, [R8+URZ], R5 ;  /* 0x00000005080085a7 */ /* 0x000e64000800007f */
[----:B-1----:R-:W-:Y:S05]  /*69f0*/  @!P0 BRA `(.L_x_119) ;  /* 0xfffffffc00f08947 */ /* 0x002fea000383ffff */
[----:B------:R-:W-:Y:S05]  /*6a00*/  BRA `(.L_x_160) ;  /* 0xfffffff000c87947 */ /* 0x000fea000383ffff */
.L_x_120:
[----:B-1----:R1:W2:Y:S02]  /*6a10*/  SYNCS.PHASECHK.TRANS64.TRYWAIT P0, [R11+URZ], R6 ;  /* 0x000000060b0075a7 */ /* 0x0022a4000800017f */
[----:B--2---:R-:W-:Y:S05]  /*6a20*/  @!P0 NANOSLEEP.SYNCS 0x989680 ;  /* 0x009896800000895d */ /* 0x004fea0003900000 */
[----:B------:R-:W2:Y:S02]  /*6a30*/  @!P0 SYNCS.PHASECHK.TRANS64 P0, [R11+URZ], R6 ;  /* 0x000000060b0085a7 */ /* 0x000ea4000800007f */
[----:B--2---:R-:W-:Y:S05]  /*6a40*/  @!P0 BRA `(.L_x_120) ;  /* 0xfffffffc00f08947 */ /* 0x004fea000383ffff */
[----:B------:R-:W-:Y:S05]  /*6a50*/  BRA `(.L_x_161) ;  /* 0xfffffff000d07947 */ /* 0x000fea000383ffff */
.L_x_162:
[----:B------:R-:W-:-:S00]  /*6a60*/  BRA `(.L_x_162) ;  /* 0xfffffffc00fc7947 */ /* 0x000fc0000383ffff */
[----:B------:R-:W-:-:S00]  /*6a70*/  NOP ;  /* 0x0000000000007918 */ /* 0x000fc00000000000 */
        /* <DEDUP_REMOVED lines=8> */
.L_x_163:


//--------------------- .nv.global.init           --------------------------
	.section	.nv.global.init,"aw",@progbits
.nv.global.init:
	.type		$str$22,@object
	.size		$str$22,($str$23 - $str$22)
$str$22:
        /*0000*/ 	.byte	0x6b, 0x5f, 0x74, 0x69, 0x6c, 0x65, 0x5f, 0x63, 0x6f, 0x75, 0x6e, 0x74, 0x20, 0x3e, 0x3d, 0x20
        /*0010*/ 	.byte	0x31, 0x00
	.type		$str$23,@object
	.size		$str$23,(__unnamed_1 - $str$23)
$str$23:
        /*0012*/ 	.byte	0x2f, 0x74, 0x6d, 0x70, 0x2f, 0x63, 0x75, 0x74, 0x6c, 0x61, 0x73, 0x73, 0x5f, 0x73, 0x77, 0x65
        /*0022*/ 	.byte	0x65, 0x70, 0x5f, 0x73, 0x72, 0x63, 0x2f, 0x69, 0x6e, 0x63, 0x6c, 0x75, 0x64, 0x65, 0x2f, 0x63
        /*0032*/ 	.byte	0x75, 0x74, 0x6c, 0x61, 0x73, 0x73, 0x2f, 0x67, 0x65, 0x6d, 0x6d, 0x2f, 0x63, 0x6f, 0x6c, 0x6c
        /*0042*/ 	.byte	0x65, 0x63, 0x74, 0x69, 0x76, 0x65, 0x2f, 0x73, 0x6d, 0x39, 0x30, 0x5f, 0x6d, 0x6d, 0x61, 0x5f
        /*0052*/ 	.byte	0x74, 0x6d, 0x61, 0x5f, 0x67, 0x6d, 0x6d, 0x61, 0x5f, 0x73, 0x73, 0x5f, 0x77, 0x61, 0x72, 0x70
        /*0062*/ 	.byte	0x73, 0x70, 0x65, 0x63, 0x69, 0x61, 0x6c, 0x69, 0x7a, 0x65, 0x64, 0x2e, 0x68, 0x70, 0x70, 0x00
	.type		__unnamed_1,@object
	.size		__unnamed_1,(.L_0 - __unnamed_1)
__unnamed_1:
        /*0072*/ 	.byte	0x76, 0x6f, 0x69, 0x64, 0x20, 0x63, 0x75, 0x74, 0x6c, 0x61, 0x73, 0x73, 0x3a, 0x3a, 0x67, 0x65
        /* <DEDUP_REMOVED lines=171> */
        /*0b32*/ 	.byte	0x65, 0x3a, 0x3a, 0x69, 0x64, 0x65, 0x6e, 0x74, 0x69, 0x74, 0x79, 0x5d, 0x00
.L_0:


//--------------------- .nv.shared._ZN7cutlass13device_kernelINS_4gemm6kernel13GemmUniversalIN4cute5tupleIJiiiiEEENS1_10collective13CollectiveMmaINS1_34MainloopSm90TmaGmmaWarpSpecializedILi34ENS5_IJNS4_1CILi1EEESB_SB_EEENS1_35KernelTmaWarpSpecializedCooperativeEEENS5_IJNSA_ILi192EEENSA_ILi16EEENSA_ILi32EEEEEEaNS5_IJlSB_lEEEaSJ_NS4_8TiledMMAINS4_8MMA_AtomIJNS4_4SM904GMMA26MMA_64x16x32_S32S8S8_SS_TNEEEENS4_6LayoutINS5_IJNSA_ILi2EEESB_SB_EEENS5_IJSB_NSA_ILi0EEEST_EEEEENS5_IJNS4_10UnderscoreESW_SW_EEEEENS4_13SM90_TMA_LOADENS4_14ComposedLayoutINS4_7SwizzleILi1ELi4ELi3EEENS4_18smem_ptr_flag_bitsILi8EEENSQ_INS5_IJNSA_ILi8EEESH_EEENS5_IJSH_SB_EEEEEEEvNS4_8identityESZ_S19_vS1A_EENS_8epilogue10collective6detail29Sm90TmaWarpSpecializedAdapterINS1D_15DefaultEpilogueIaSJ_SJ_NS1C_6thread17LinearCombinationIaLi1EiiLNS1H_9ScaleType4KindE0ELNS_15FloatRoundStyleE2EaEENS1_15EpilogueDefaultEEEEEvvEEEEvNT_6ParamsE --------------------------
	.section	.nv.shared._ZN7cutlass13device_kernelINS_4gemm6kernel13GemmUniversalIN4cute5tupleIJiiiiEEENS1_10collective13CollectiveMmaINS1_34MainloopSm90TmaGmmaWarpSpecializedILi34ENS5_IJNS4_1CILi1EEESB_SB_EEENS1_35KernelTmaWarpSpecializedCooperativeEEENS5_IJNSA_ILi192EEENSA_ILi16EEENSA_ILi32EEEEEEaNS5_IJlSB_lEEEaSJ_NS4_8TiledMMAINS4_8MMA_AtomIJNS4_4SM904GMMA26MMA_64x16x32_S32S8S8_SS_TNEEEENS4_6LayoutINS5_IJNSA_ILi2EEESB_SB_EEENS5_IJSB_NSA_ILi0EEEST_EEEEENS5_IJNS4_10UnderscoreESW_SW_EEEEENS4_13SM90_TMA_LOADENS4_14ComposedLayoutINS4_7SwizzleILi1ELi4ELi3EEENS4_18smem_ptr_flag_bitsILi8EEENSQ_INS5_IJNSA_ILi8EEESH_EEENS5_IJSH_SB_EEEEEEEvNS4_8identityESZ_S19_vS1A_EENS_8epilogue10collective6detail29Sm90TmaWarpSpecializedAdapterINS1D_15DefaultEpilogueIaSJ_SJ_NS1C_6thread17LinearCombinationIaLi1EiiLNS1H_9ScaleType4KindE0ELNS_15FloatRoundStyleE2EaEENS1_15EpilogueDefaultEEEEEvvEEEEvNT_6ParamsE,"aw",@nobits
	.sectionflags	@""
	.align	16
	.zero		1024


//--------------------- .nv.shared.reserved.0     --------------------------
	.section	.nv.shared.reserved.0,"aw",@nobits
	.weak		__nv_reservedSMEM_offset_0_alias
	.size		__nv_reservedSMEM_offset_0_alias, 0, 0
	.other		__nv_reservedSMEM_offset_0_alias,@"STO_CUDA_RESERVED_SHARED STV_DEFAULT"
__nv_reservedSMEM_offset_0_alias:
	.zero		0


//--------------------- .nv.global                --------------------------
	.section	.nv.global,"aw",@nobits
.nv.global:
	.type		_ZN40_INTERNAL_9591755e_4_k_cu_f0f34b89_117514cute1_E,@object
	.size		_ZN40_INTERNAL_9591755e_4_k_cu_f0f34b89_117514cute1_E,(_ZN40_INTERNAL_9591755e_4_k_cu_f0f34b89_117514cuda3std3__45__cpo6cbeginE - _ZN40_INTERNAL_9591755e_4_k_cu_f0f34b89_117514cute1_E)
_ZN40_INTERNAL_9591755e_4_k_cu_f0f34b89_117514cute1_E:
	.zero		1
	.type		_ZN40_INTERNAL_9591755e_4_k_cu_f0f34b89_117514cuda3std3__45__cpo6cbeginE,@object
	.size		_ZN40_INTERNAL_9591755e_4_k_cu_f0f34b89_117514cuda3std3__45__cpo6cbeginE,(_ZN40_INTERNAL_9591755e_4_k_cu_f0f34b89_117514cuda3std3__48in_placeE - _ZN40_INTERNAL_9591755e_4_k_cu_f0f34b89_117514cuda3std3__45__cpo6cbeginE)
_ZN40_INTERNAL_9591755e_4_k_cu_f0f34b89_117514cuda3std3__45__cpo6cbeginE:
	.zero		1
	.type		_ZN40_INTERNAL_9591755e_4_k_cu_f0f34b89_117514cuda3std3__48in_placeE,@object
	.size		_ZN40_INTERNAL_9591755e_4_k_cu_f0f34b89_117514cuda3std3__48in_placeE,(_ZN40_INTERNAL_9591755e_4_k_cu_f0f34b89_117514cuda3std6ranges3__45__cpo9iter_moveE - _ZN40_INTERNAL_9591755e_4_k_cu_f0f34b89_117514cuda3std3__48in_placeE)
_ZN40_INTERNAL_9591755e_4_k_cu_f0f34b89_117514cuda3std3__48in_placeE:
	.zero		1
	.type		_ZN40_INTERNAL_9591755e_4_k_cu_f0f34b89_117514cuda3std6ranges3__45__cpo9iter_moveE,@object
	.size		_ZN40_INTERNAL_9591755e_4_k_cu_f0f34b89_117514cuda3std6ranges3__45__cpo9iter_moveE,(_ZN40_INTERNAL_9591755e_4_k_cu_f0f34b89_117514cuda3std3__45__cpo5beginE - _ZN40_INTERNAL_9591755e_4_k_cu_f0f34b89_117514cuda3std6ranges3__45__cpo9iter_moveE)
_ZN40_INTERNAL_9591755e_4_k_cu_f0f34b89_117514cuda3std6ranges3__45__cpo9iter_moveE:
	.zero		1
	.type		_ZN40_INTERNAL_9591755e_4_k_cu_f0f34b89_117514cuda3std3__45__cpo5beginE,@object
	.size		_ZN40_INTERNAL_9591755e_4_k_cu_f0f34b89_117514cuda3std3__45__cpo5beginE,(_ZN40_INTERNAL_9591755e_4_k_cu_f0f34b89_117514cuda3std3__442_GLOBAL__N__9591755e_4_k_cu_f0f34b89_117516ignoreE - _ZN40_INTERNAL_9591755e_4_k_cu_f0f34b89_117514cuda3std3__45__cpo5beginE)
_ZN40_INTERNAL_9591755e_4_k_cu_f0f34b89_117514cuda3std3__45__cpo5beginE:
	.zero		1
	.type		_ZN40_INTERNAL_9591755e_4_k_cu_f0f34b89_117514cuda3std3__442_GLOBAL__N__9591755e_4_k_cu_f0f34b89_117516ignoreE,@object
	.size		_ZN40_INTERNAL_9591755e_4_k_cu_f0f34b89_117514cuda3std3__442_GLOBAL__N__9591755e_4_k_cu_f0f34b89_117516ignoreE,(_ZN40_INTERNAL_9591755e_4_k_cu_f0f34b89_117514cute7productE - _ZN40_INTERNAL_9591755e_4_k_cu_f0f34b89_117514cuda3std3__442_GLOBAL__N__9591755e_4_k_cu_f0f34b89_117516ignoreE)
_ZN40_INTERNAL_9591755e_4_k_cu_f0f34b89_117514cuda3std3__442_GLOBAL__N__9591755e_4_k_cu_f0f34b89_117516ignoreE:
	.zero		1
	.type		_ZN40_INTERNAL_9591755e_4_k_cu_f0f34b89_117514cute7productE,@object
	.size		_ZN40_INTERNAL_9591755e_4_k_cu_f0f34b89_117514cute7productE,(_ZN40_INTERNAL_9591755e_4_k_cu_f0f34b89_117514cuda3std3__45__cpo3endE - _ZN40_INTERNAL_9591755e_4_k_cu_f0f34b89_117514cute7productE)
_ZN40_INTERNAL_9591755e_4_k_cu_f0f34b89_117514cute7productE:
	.zero		1
	.type		_ZN40_INTERNAL_9591755e_4_k_cu_f0f34b89_117514cuda3std3__45__cpo3endE,@object
	.size		_ZN40_INTERNAL_9591755e_4_k_cu_f0f34b89_117514cuda3std3__45__cpo3endE,(_ZN40_INTERNAL_9591755e_4_k_cu_f0f34b89_117514cuda3std3__419piecewise_constructE - _ZN40_INTERNAL_9591755e_4_k_cu_f0f34b89_117514cuda3std3__45__cpo3endE)
_ZN40_INTERNAL_9591755e_4_k_cu_f0f34b89_117514cuda3std3__45__cpo3endE:
	.zero		1
	.type		_ZN40_INTERNAL_9591755e_4_k_cu_f0f34b89_117514cuda3std3__419piecewise_constructE,@object
	.size		_ZN40_INTERNAL_9591755e_4_k_cu_f0f34b89_117514cuda3std3__419piecewise_constructE,(_ZN40_INTERNAL_9591755e_4_k_cu_f0f34b89_117514cuda3std3__45__cpo4cendE - _ZN40_INTERNAL_9591755e_4_k_cu_f0f34b89_117514cuda3std3__419piecewise_constructE)
_ZN40_INTERNAL_9591755e_4_k_cu_f0f34b89_117514cuda3std3__419piecewise_constructE:
	.zero		1
	.type		_ZN40_INTERNAL_9591755e_4_k_cu_f0f34b89_117514cuda3std3__45__cpo4cendE,@object
	.size		_ZN40_INTERNAL_9591755e_4_k_cu_f0f34b89_117514cuda3std3__45__cpo4cendE,(_ZN40_INTERNAL_9591755e_4_k_cu_f0f34b89_117514cuda3std6ranges3__45__cpo4swapE - _ZN40_INTERNAL_9591755e_4_k_cu_f0f34b89_117514cuda3std3__45__cpo4cendE)
_ZN40_INTERNAL_9591755e_4_k_cu_f0f34b89_117514cuda3std3__45__cpo4cendE:
	.zero		1
	.type		_ZN40_INTERNAL_9591755e_4_k_cu_f0f34b89_117514cuda3std6ranges3__45__cpo4swapE,@object
	.size		_ZN40_INTERNAL_9591755e_4_k_cu_f0f34b89_117514cuda3std6ranges3__45__cpo4swapE,(.L_8 - _ZN40_INTERNAL_9591755e_4_k_cu_f0f34b89_117514cuda3std6ranges3__45__cpo4swapE)
_ZN40_INTERNAL_9591755e_4_k_cu_f0f34b89_117514cuda3std6ranges3__45__cpo4swapE:
	.zero		1
.L_8:


//--------------------- .nv.constant0._ZN7cutlass13device_kernelINS_4gemm6kernel13GemmUniversalIN4cute5tupleIJiiiiEEENS1_10collective13CollectiveMmaINS1_34MainloopSm90TmaGmmaWarpSpecializedILi34ENS5_IJNS4_1CILi1EEESB_SB_EEENS1_35KernelTmaWarpSpecializedCooperativeEEENS5_IJNSA_ILi192EEENSA_ILi16EEENSA_ILi32EEEEEEaNS5_IJlSB_lEEEaSJ_NS4_8TiledMMAINS4_8MMA_AtomIJNS4_4SM904GMMA26MMA_64x16x32_S32S8S8_SS_TNEEEENS4_6LayoutINS5_IJNSA_ILi2EEESB_SB_EEENS5_IJSB_NSA_ILi0EEEST_EEEEENS5_IJNS4_10UnderscoreESW_SW_EEEEENS4_13SM90_TMA_LOADENS4_14ComposedLayoutINS4_7SwizzleILi1ELi4ELi3EEENS4_18smem_ptr_flag_bitsILi8EEENSQ_INS5_IJNSA_ILi8EEESH_EEENS5_IJSH_SB_EEEEEEEvNS4_8identityESZ_S19_vS1A_EENS_8epilogue10collective6detail29Sm90TmaWarpSpecializedAdapterINS1D_15DefaultEpilogueIaSJ_SJ_NS1C_6thread17LinearCombinationIaLi1EiiLNS1H_9ScaleType4KindE0ELNS_15FloatRoundStyleE2EaEENS1_15EpilogueDefaultEEEEEvvEEEEvNT_6ParamsE --------------------------
	.section	.nv.constant0._ZN7cutlass13device_kernelINS_4gemm6kernel13GemmUniversalIN4cute5tupleIJiiiiEEENS1_10collective13CollectiveMmaINS1_34MainloopSm90TmaGmmaWarpSpecializedILi34ENS5_IJNS4_1CILi1EEESB_SB_EEENS1_35KernelTmaWarpSpecializedCooperativeEEENS5_IJNSA_ILi192EEENSA_ILi16EEENSA_ILi32EEEEEEaNS5_IJlSB_lEEEaSJ_NS4_8TiledMMAINS4_8MMA_AtomIJNS4_4SM904GMMA26MMA_64x16x32_S32S8S8_SS_TNEEEENS4_6LayoutINS5_IJNSA_ILi2EEESB_SB_EEENS5_IJSB_NSA_ILi0EEEST_EEEEENS5_IJNS4_10UnderscoreESW_SW_EEEEENS4_13SM90_TMA_LOADENS4_14ComposedLayoutINS4_7SwizzleILi1ELi4ELi3EEENS4_18smem_ptr_flag_bitsILi8EEENSQ_INS5_IJNSA_ILi8EEESH_EEENS5_IJSH_SB_EEEEEEEvNS4_8identityESZ_S19_vS1A_EENS_8epilogue10collective6detail29Sm90TmaWarpSpecializedAdapterINS1D_15DefaultEpilogueIaSJ_SJ_NS1C_6thread17LinearCombinationIaLi1EiiLNS1H_9ScaleType4KindE0ELNS_15FloatRoundStyleE2EaEENS1_15EpilogueDefaultEEEEEvvEEEEvNT_6ParamsE,"a",@progbits
	.sectionflags	@""
	.align	4
.nv.constant0._ZN7cutlass13device_kernelINS_4gemm6kernel13GemmUniversalIN4cute5tupleIJiiiiEEENS1_10collective13CollectiveMmaINS1_34MainloopSm90TmaGmmaWarpSpecializedILi34ENS5_IJNS4_1CILi1EEESB_SB_EEENS1_35KernelTmaWarpSpecializedCooperativeEEENS5_IJNSA_ILi192EEENSA_ILi16EEENSA_ILi32EEEEEEaNS5_IJlSB_lEEEaSJ_NS4_8TiledMMAINS4_8MMA_AtomIJNS4_4SM904GMMA26MMA_64x16x32_S32S8S8_SS_TNEEEENS4_6LayoutINS5_IJNSA_ILi2EEESB_SB_EEENS5_IJSB_NSA_ILi0EEEST_EEEEENS5_IJNS4_10UnderscoreESW_SW_EEEEENS4_13SM90_TMA_LOADENS4_14ComposedLayoutINS4_7SwizzleILi1ELi4ELi3EEENS4_18smem_ptr_flag_bitsILi8EEENSQ_INS5_IJNSA_ILi8EEESH_EEENS5_IJSH_SB_EEEEEEEvNS4_8identityESZ_S19_vS1A_EENS_8epilogue10collective6detail29Sm90TmaWarpSpecializedAdapterINS1D_15DefaultEpilogueIaSJ_SJ_NS1C_6thread17LinearCombinationIaLi1EiiLNS1H_9ScaleType4KindE0ELNS_15FloatRoundStyleE2EaEENS1_15EpilogueDefaultEEEEEvvEEEEvNT_6ParamsE:
	.zero		1664


//--------------------- SYMBOLS --------------------------

	.type		.nv.reservedSmem.offset0,@object
	.size		.nv.reservedSmem.offset0,0x4
	.type		__assertfail,@function
